	.target	sm_100a

	.elftype	@"ET_EXEC"


//--------------------- .note.nv.tkinfo           --------------------------
	.section	.note.nv.tkinfo,"",@"SHT_NOTE"
	.sectionflags	@"SHF_NOTE_NV_TKINFO"
	.tkinfo
        /*0018*/ 	.word	0x00000081
        /*0030*/ 	.string	""
        /*0030*/ 	.string	"ptxas-blackwell"
        /*0030*/ 	.string	"Cuda compilation tools, release 12.9, V12.9.86"
        /*0030*/ 	.string	"Build cuda_12.9.r12.9/compiler.36037853_0"
        /*0030*/ 	.string	"-v  -suppress-debug-info  -lineinfo  -arch sm_100a "



//--------------------- .note.nv.cuver            --------------------------
	.section	.note.nv.cuver,"",@"SHT_NOTE"
	.sectionflags	@"SHF_NOTE_NV_CUVER"
        /*0018*/ 	.short	0x0001
        /*001a*/ 	.short	0x0064
        /*001c*/ 	.short	0x0001
        /*001e*/ 	.short	0x0000
        /*0020*/ 	.short	0x0001
        /*0022*/ 	.short	0x0000


//--------------------- .nv.info                  --------------------------
	.section	.nv.info,"",@"SHT_CUDA_INFO"
	.align	4


	//----- nvinfo : EIATTR_REGCOUNT
	.align		4
        /*0000*/ 	.byte	0x04, 0x2f
        /*0002*/ 	.short	(.L_4 - .L_3)
	.align		4
.L_3:
        /*0004*/ 	.word	index@(gluon_tcgen05)
        /*0008*/ 	.word	0x00000019


	//----- nvinfo : EIATTR_FRAME_SIZE
	.align		4
.L_4:
        /*000c*/ 	.byte	0x04, 0x11
        /*000e*/ 	.short	(.L_6 - .L_5)
	.align		4
.L_5:
        /*0010*/ 	.word	index@($__internal_2_$__cuda_sm10x_tcgen05_guardrail_trap_unallocated_columns_being_dealloced)
        /*0014*/ 	.word	0x00000000


	//----- nvinfo : EIATTR_FRAME_SIZE
	.align		4
.L_6:
        /*0018*/ 	.byte	0x04, 0x11
        /*001a*/ 	.short	(.L_8 - .L_7)
	.align		4
.L_7:
        /*001c*/ 	.word	index@($__internal_1_$__cuda_sm10x_tcgen05_guardrail_trap_phase_invalid_during_alloc)
        /*0020*/ 	.word	0x00000000


	//----- nvinfo : EIATTR_FRAME_SIZE
	.align		4
.L_8:
        /*0024*/ 	.byte	0x04, 0x11
        /*0026*/ 	.short	(.L_10 - .L_9)
	.align		4
.L_9:
        /*0028*/ 	.word	index@($__internal_0_$__cuda_sm10x_tcgen05_guardrail_trap_col_being_dealloced_not_returned_by_alloc)
        /*002c*/ 	.word	0x00000000


	//----- nvinfo : EIATTR_FRAME_SIZE
	.align		4
.L_10:
        /*0030*/ 	.byte	0x04, 0x11
        /*0032*/ 	.short	(.L_12 - .L_11)
	.align		4
.L_11:
        /*0034*/ 	.word	index@(gluon_tcgen05)
        /*0038*/ 	.word	0x00000000


	//----- nvinfo : EIATTR_MIN_STACK_SIZE
	.align		4
.L_12:
        /*003c*/ 	.byte	0x04, 0x12
        /*003e*/ 	.short	(.L_14 - .L_13)
	.align		4
.L_13:
        /*0040*/ 	.word	index@(gluon_tcgen05)
        /*0044*/ 	.word	0x00000000
.L_14:


//--------------------- .nv.info.gluon_tcgen05    --------------------------
	.section	.nv.info.gluon_tcgen05,"",@"SHT_CUDA_INFO"
	.sectionflags	@""
	.align	4


	//----- nvinfo : EIATTR_CUDA_API_VERSION
	.align		4
        /*0000*/ 	.byte	0x04, 0x37
        /*0002*/ 	.short	(.L_16 - .L_15)
.L_15:
        /*0004*/ 	.word	0x00000081


	//----- nvinfo : EIATTR_KPARAM_INFO
	.align		4
.L_16:
        /*0008*/ 	.byte	0x04, 0x17
        /*000a*/ 	.short	(.L_18 - .L_17)
.L_17:
        /*000c*/ 	.word	0x00000000
        /*0010*/ 	.short	0x000a
        /*0012*/ 	.short	0x0048
        /*0014*/ 	.byte	0x00, 0xf4, 0x21, 0x00


	//----- nvinfo : EIATTR_KPARAM_INFO
	.align		4
.L_18:
        /*0018*/ 	.byte	0x04, 0x17
        /*001a*/ 	.short	(.L_20 - .L_19)
.L_19:
        /*001c*/ 	.word	0x00000000
        /*0020*/ 	.short	0x0009
        /*0022*/ 	.short	0x0040
        /*0024*/ 	.byte	0x00, 0xf4, 0x21, 0x00


	//----- nvinfo : EIATTR_KPARAM_INFO
	.align		4
.L_20:
        /*0028*/ 	.byte	0x04, 0x17
        /*002a*/ 	.short	(.L_22 - .L_21)
.L_21:
        /*002c*/ 	.word	0x00000000
        /*0030*/ 	.short	0x0008
        /*0032*/ 	.short	0x0038
        /*0034*/ 	.byte	0x00, 0xf0, 0x21, 0x00


	//----- nvinfo : EIATTR_KPARAM_INFO
	.align		4
.L_22:
        /*0038*/ 	.byte	0x04, 0x17
        /*003a*/ 	.short	(.L_24 - .L_23)
.L_23:
        /*003c*/ 	.word	0x00000000
        /*0040*/ 	.short	0x0007
        /*0042*/ 	.short	0x0030
        /*0044*/ 	.byte	0x00, 0xf0, 0x21, 0x00


	//----- nvinfo : EIATTR_KPARAM_INFO
	.align		4
.L_24:
        /*0048*/ 	.byte	0x04, 0x17
        /*004a*/ 	.short	(.L_26 - .L_25)
.L_25:
        /*004c*/ 	.word	0x00000000
        /*0050*/ 	.short	0x0006
        /*0052*/ 	.short	0x0028
        /*0054*/ 	.byte	0x00, 0xf0, 0x21, 0x00


	//----- nvinfo : EIATTR_KPARAM_INFO
	.align		4
.L_26:
        /*0058*/ 	.byte	0x04, 0x17
        /*005a*/ 	.short	(.L_28 - .L_27)
.L_27:
        /*005c*/ 	.word	0x00000000
        /*0060*/ 	.short	0x0005
        /*0062*/ 	.short	0x0020
        /*0064*/ 	.byte	0x00, 0xf0, 0x11, 0x00


	//----- nvinfo : EIATTR_KPARAM_INFO
	.align		4
.L_28:
        /*0068*/ 	.byte	0x04, 0x17
        /*006a*/ 	.short	(.L_30 - .L_29)
.L_29:
        /*006c*/ 	.word	0x00000000
        /*0070*/ 	.short	0x0004
        /*0072*/ 	.short	0x001c
        /*0074*/ 	.byte	0x00, 0xf0, 0x11, 0x00


	//----- nvinfo : EIATTR_KPARAM_INFO
	.align		4
.L_30:
        /*0078*/ 	.byte	0x04, 0x17
        /*007a*/ 	.short	(.L_32 - .L_31)
.L_31:
        /*007c*/ 	.word	0x00000000
        /*0080*/ 	.short	0x0003
        /*0082*/ 	.short	0x0018
        /*0084*/ 	.byte	0x00, 0xf0, 0x11, 0x00


	//----- nvinfo : EIATTR_KPARAM_INFO
	.align		4
.L_32:
        /*0088*/ 	.byte	0x04, 0x17
        /*008a*/ 	.short	(.L_34 - .L_33)
.L_33:
        /*008c*/ 	.word	0x00000000
        /*0090*/ 	.short	0x0002
        /*0092*/ 	.short	0x0010
        /*0094*/ 	.byte	0x00, 0xf4, 0x21, 0x00


	//----- nvinfo : EIATTR_KPARAM_INFO
	.align		4
.L_34:
        /*0098*/ 	.byte	0x04, 0x17
        /*009a*/ 	.short	(.L_36 - .L_35)
.L_35:
        /*009c*/ 	.word	0x00000000
        /*00a0*/ 	.short	0x0001
        /*00a2*/ 	.short	0x0008
        /*00a4*/ 	.byte	0x00, 0xf4, 0x21, 0x00


	//----- nvinfo : EIATTR_KPARAM_INFO
	.align		4
.L_36:
        /*00a8*/ 	.byte	0x04, 0x17
        /*00aa*/ 	.short	(.L_38 - .L_37)
.L_37:
        /*00ac*/ 	.word	0x00000000
        /*00b0*/ 	.short	0x0000
        /*00b2*/ 	.short	0x0000
        /*00b4*/ 	.byte	0x00, 0xf4, 0x21, 0x00


	//----- nvinfo : EIATTR_AT_ENTRY_FRAGMENTS
	.align		4
.L_38:
        /*00b8*/ 	.byte	0x04, 0x4f
        /*00ba*/ 	.short	(.L_40 - .L_39)


	//   ....[0]....
.L_39:
        /*00bc*/ 	.word	0x00000004


	//----- nvinfo : EIATTR_RESERVED_SMEM_USED
	.align		4
.L_40:
        /*00c0*/ 	.byte	0x01, 0x41
	.zero		2


	//----- nvinfo : EIATTR_SPARSE_MMA_MASK
	.align		4
        /*00c4*/ 	.byte	0x03, 0x50
        /*00c6*/ 	.short	0x0000


	//----- nvinfo : EIATTR_TCGEN05_1CTA_USED
	.align		4
        /*00c8*/ 	.byte	0x01, 0x51
	.zero		2


	//----- nvinfo : EIATTR_MAXREG_COUNT
	.align		4
        /*00cc*/ 	.byte	0x03, 0x1b
        /*00ce*/ 	.short	0x00ff


	//----- nvinfo : EIATTR_NUM_BARRIERS
	.align		4
        /*00d0*/ 	.byte	0x02, 0x4c
        /*00d2*/ 	.byte	0x01
	.zero		1


	//----- nvinfo : EIATTR_INT_WARP_WIDE_INSTR_OFFSETS
	.align		4
        /*00d4*/ 	.byte	0x04, 0x31
        /*00d6*/ 	.short	(.L_42 - .L_41)


	//   ....[0]....
.L_41:
        /*00d8*/ 	.word	0x00001780


	//   ....[1]....
        /*00dc*/ 	.word	0x000017a0


	//   ....[2]....
        /*00e0*/ 	.word	0x00001820


	//   ....[3]....
        /*00e4*/ 	.word	0x00001940


	//   ....[4]....
        /*00e8*/ 	.word	0x00001950


	//   ....[5]....
        /*00ec*/ 	.word	0x00001960


	//   ....[6]....
        /*00f0*/ 	.word	0x00001970


	//   ....[7]....
        /*00f4*/ 	.word	0x00001ba0


	//   ....[8]....
        /*00f8*/ 	.word	0x00001bb0


	//   ....[9]....
        /*00fc*/ 	.word	0x00001cd0


	//   ....[10]....
        /*0100*/ 	.word	0x00001ce0


	//   ....[11]....
        /*0104*/ 	.word	0x00001d30


	//   ....[12]....
        /*0108*/ 	.word	0x00001d70


	//   ....[13]....
        /*010c*/ 	.word	0x00001ea0


	//   ....[14]....
        /*0110*/ 	.word	0x00001eb0


	//   ....[15]....
        /*0114*/ 	.word	0x00002130


	//   ....[16]....
        /*0118*/ 	.word	0x00002140


	//   ....[17]....
        /*011c*/ 	.word	0x00002420


	//   ....[18]....
        /*0120*/ 	.word	0x00002470


	//----- nvinfo : EIATTR_COOP_GROUP_MASK_REGIDS
	.align		4
.L_42:
        /*0124*/ 	.byte	0x04, 0x29
        /*0126*/ 	.short	(.L_44 - .L_43)


	//   ....[0]....
.L_43:
        /*0128*/ 	.word	0xffffffff


	//   ....[1]....
        /*012c*/ 	.word	0xffffffff


	//   ....[2]....
        /*0130*/ 	.word	0xffffffff


	//   ....[3]....
        /*0134*/ 	.word	0xffffffff


	//   ....[4]....
        /*0138*/ 	.word	0xffffffff


	//   ....[5]....
        /*013c*/ 	.word	0xffffffff


	//   ....[6]....
        /*0140*/ 	.word	0xffffffff


	//   ....[7]....
        /*0144*/ 	.word	0xffffffff


	//   ....[8]....
        /*0148*/ 	.word	0xffffffff


	//   ....[9]....
        /*014c*/ 	.word	0xffffffff


	//----- nvinfo : EIATTR_COOP_GROUP_INSTR_OFFSETS
	.align		4
.L_44:
        /*0150*/ 	.byte	0x04, 0x28
        /*0152*/ 	.short	(.L_46 - .L_45)


	//   ....[0]....
.L_45:
        /*0154*/ 	.word	0x00000050


	//   ....[1]....
        /*0158*/ 	.word	0x00000310


	//   ....[2]....
        /*015c*/ 	.word	0x00000500


	//   ....[3]....
        /*0160*/ 	.word	0x000009a0


	//   ....[4]....
        /*0164*/ 	.word	0x00000ae0


	//   ....[5]....
        /*0168*/ 	.word	0x00000fe0


	//   ....[6]....
        /*016c*/ 	.word	0x00001120


	//   ....[7]....
        /*0170*/ 	.word	0x00001610


	//   ....[8]....
        /*0174*/ 	.word	0x000022b0


	//   ....[9]....
        /*0178*/ 	.word	0x00002520


	//----- nvinfo : EIATTR_VRC_CTA_INIT_COUNT
	.align		4
.L_46:
        /*017c*/ 	.byte	0x02, 0x4a
        /*017e*/ 	.byte	0x80
	.zero		1


	//----- nvinfo : EIATTR_MBARRIER_INSTR_OFFSETS
	.align		4
        /*0180*/ 	.byte	0x04, 0x39
        /*0182*/ 	.short	(.L_48 - .L_47)


	//   ....[0]....
.L_47:
        /*0184*/ 	.word	0x00001840
        /*0188*/ 	.word	0x000000ff
        /*018c*/ 	.word	0x00002000
        /*0190*/ 	.short	0x0100
        /*0192*/ 	.byte	0x08
	.zero		1


	//   ....[1]....
        /*0194*/ 	.word	0x00001850
        /*0198*/ 	.word	0x000000ff
        /*019c*/ 	.word	0x00002010
        /*01a0*/ 	.short	0x0100
        /*01a2*/ 	.byte	0x08
	.zero		1


	//   ....[2]....
        /*01a4*/ 	.word	0x00001ac0
        /*01a8*/ 	.word	0x000000ff
        /*01ac*/ 	.word	0x00002000
        /*01b0*/ 	.short	0x010a
        /*01b2*/ 	.byte	0x08
	.zero		1


	//   ....[3]....
        /*01b4*/ 	.word	0x00001c00
        /*01b8*/ 	.word	0x000000ff
        /*01bc*/ 	.word	0x00002010
        /*01c0*/ 	.short	0x010a
        /*01c2*/ 	.byte	0x08
	.zero		1


	//   ....[4]....
        /*01c4*/ 	.word	0x00001de0
        /*01c8*/ 	.word	0x000000ff
        /*01cc*/ 	.word	0x00002000
        /*01d0*/ 	.short	0x010a
        /*01d2*/ 	.byte	0x08
	.zero		1


	//   ....[5]....
        /*01d4*/ 	.word	0x00001ef0
        /*01d8*/ 	.word	0x000000ff
        /*01dc*/ 	.word	0x00002010
        /*01e0*/ 	.short	0x010a
        /*01e2*/ 	.byte	0x08
	.zero		1


	//   ....[6]....
        /*01e4*/ 	.word	0x00001f80
        /*01e8*/ 	.word	0x000000ff
        /*01ec*/ 	.word	0x00002000
        /*01f0*/ 	.short	0x0108
        /*01f2*/ 	.byte	0x08
	.zero		1


	//   ....[7]....
        /*01f4*/ 	.word	0x00001f90
        /*01f8*/ 	.word	0x000000ff
        /*01fc*/ 	.word	0x00002010
        /*0200*/ 	.short	0x0108
        /*0202*/ 	.byte	0x08
	.zero		1


	//   ....[8]....
        /*0204*/ 	.word	0x00002540
        /*0208*/ 	.word	0x000000ff
        /*020c*/ 	.word	0x00002000
        /*0210*/ 	.short	0x010a
        /*0212*/ 	.byte	0x08
	.zero		1


	//   ....[9]....
        /*0214*/ 	.word	0x00002570
        /*0218*/ 	.word	0x000000ff
        /*021c*/ 	.word	0x00002010
        /*0220*/ 	.short	0x010a
        /*0222*/ 	.byte	0x08
	.zero		1


	//   ....[10]....
        /*0224*/ 	.word	0x000025a0
        /*0228*/ 	.word	0x000000ff
        /*022c*/ 	.word	0x00002000
        /*0230*/ 	.short	0x010a
        /*0232*/ 	.byte	0x08
	.zero		1


	//   ....[11]....
        /*0234*/ 	.word	0x000025d0
        /*0238*/ 	.word	0x000000ff
        /*023c*/ 	.word	0x00002010
        /*0240*/ 	.short	0x010a
        /*0242*/ 	.byte	0x08
	.zero		1


	//----- nvinfo : EIATTR_NUM_MBARRIERS
	.align		4
.L_48:
        /*0244*/ 	.byte	0x03, 0x38
        /*0246*/ 	.short	0x0002


	//----- nvinfo : EIATTR_EXIT_INSTR_OFFSETS
	.align		4
        /*0248*/ 	.byte	0x04, 0x1c
        /*024a*/ 	.short	(.L_50 - .L_49)


	//   ....[0]....
.L_49:
        /*024c*/ 	.word	0x00002530


	//----- nvinfo : EIATTR_REQNTID
	.align		4
.L_50:
        /*0250*/ 	.byte	0x04, 0x10
        /*0252*/ 	.short	(.L_52 - .L_51)
.L_51:
        /*0254*/ 	.word	0x00000100
        /*0258*/ 	.word	0x00000001
        /*025c*/ 	.word	0x00000001


	//----- nvinfo : EIATTR_CRS_STACK_SIZE
	.align		4
.L_52:
        /*0260*/ 	.byte	0x04, 0x1e
        /*0262*/ 	.short	(.L_54 - .L_53)
.L_53:
        /*0264*/ 	.word	0x00000000


	//----- nvinfo : EIATTR_CBANK_PARAM_SIZE
	.align		4
.L_54:
        /*0268*/ 	.byte	0x03, 0x19
        /*026a*/ 	.short	0x0050


	//----- nvinfo : EIATTR_PARAM_CBANK
	.align		4
        /*026c*/ 	.byte	0x04, 0x0a
        /*026e*/ 	.short	(.L_56 - .L_55)
	.align		4
.L_55:
        /*0270*/ 	.word	index@(.nv.constant0.gluon_tcgen05)
        /*0274*/ 	.short	0x0380
        /*0276*/ 	.short	0x0050


	//----- nvinfo : EIATTR_SW_WAR
	.align		4
.L_56:
        /*0278*/ 	.byte	0x04, 0x36
        /*027a*/ 	.short	(.L_58 - .L_57)
.L_57:
        /*027c*/ 	.word	0x00000008
.L_58:


//--------------------- .nv.compat                --------------------------
	.section	.nv.compat,"",@"SHT_CUDA_COMPAT_INFO"
	.align	4
        /*0000*/ 	.byte	0x02, 0x02, 0x02, 0x00, 0x02, 0x05, 0x05, 0x00, 0x02, 0x03, 0x03, 0x00, 0x02, 0x06, 0x01, 0x00


//--------------------- .nv.callgraph             --------------------------
	.section	.nv.callgraph,"",@"SHT_CUDA_CALLGRAPH"
	.align	4
	.sectionentsize	8
	.align		4
        /*0000*/ 	.word	0x00000000
	.align		4
        /*0004*/ 	.word	0xffffffff
	.align		4
        /*0008*/ 	.word	0x00000000
	.align		4
        /*000c*/ 	.word	0xfffffffe
	.align		4
        /*0010*/ 	.word	0x00000000
	.align		4
        /*0014*/ 	.word	0xfffffffd
	.align		4
        /*0018*/ 	.word	0x00000000
	.align		4
        /*001c*/ 	.word	0xfffffffc


//--------------------- .text.gluon_tcgen05       --------------------------
	.section	.text.gluon_tcgen05,"ax",@progbits
	.align	128
        .global         gluon_tcgen05
        .type           gluon_tcgen05,@function
        .size           gluon_tcgen05,(.L_x_73 - gluon_tcgen05)
        .other          gluon_tcgen05,@"STO_CUDA_ENTRY STV_DEFAULT"
gluon_tcgen05:
.text.gluon_tcgen05:
[----:B------:R-:W1:Y:S01]  /*0000*/  LDC R1, c[0x0][0x37c] ;  /* 0x0000df00ff017b82 */ /* 0x000e620000000800 */
[----:B------:R-:W2:Y:S02]  /*0010*/  S2R R0, SR_TID.X ;  /* 0x0000000000007919 */ /* 0x000ea40000002100 */
[----:B--2---:R-:W-:-:S13]  /*0020*/  ISETP.GE.U32.AND P2, PT, R0, 0x20, PT ;  /* 0x000000200000780c */ /* 0x004fda0003f46070 */
[----:B------:R-:W-:Y:S05]  /*0030*/  @P2 BRA `(.L_x_0) ;  /* 0x0000000000b82947 */ /* 0x000fea0003800000 */
[----:B------:R-:W2:Y:S01]  /*0040*/  S2UR UR6, SR_CgaCtaId ;  /* 0x00000000000679c3 */ /* 0x000ea20000008800 */
[----:B------:R-:W-:Y:S01]  /*0050*/  NOP ;  /* 0x0000000000007918 */ /* 0x000fe20000000000 */
[----:B------:R-:W-:Y:S02]  /*0060*/  UMOV UR4, 0x40 ;  /* 0x0000004000047882 */ /* 0x000fe40000000000 */
[----:B--2---:R-:W-:-:S09]  /*0070*/  ULEA UR4, UR6, UR4, 0x18 ;  /* 0x0000000406047291 */ /* 0x004fd2000f8ec0ff */
[----:B------:R-:W2:Y:S01]  /*0080*/  LDS.U8 R2, [UR4] ;  /* 0x00000004ff027984 */ /* 0x000ea20008000000 */
[----:B------:R-:W-:Y:S02]  /*0090*/  UMOV UR4, 0x400 ;  /* 0x0000040000047882 */ /* 0x000fe40000000000 */
[----:B------:R-:W-:Y:S01]  /*00a0*/  ULEA UR4, UR6, UR4, 0x18 ;  /* 0x0000000406047291 */ /* 0x000fe2000f8ec0ff */
[----:B--2---:R-:W-:-:S13]  /*00b0*/  ISETP.NE.AND P0, PT, R2, RZ, PT ;  /* 0x000000ff0200720c */ /* 0x004fda0003f05270 */
[----:B------:R-:W-:Y:S05]  /*00c0*/  @P0 BRA `(.L_x_1) ;  /* 0x00000000007c0947 */ /* 0x000fea0003800000 */
[----:B------:R-:W-:-:S13]  /*00d0*/  ELECT P0, URZ, PT ;  /* 0x0000000000ff782f */ /* 0x000fda0003800000 */
[----:B------:R-:W-:Y:S05]  /*00e0*/  @!P0 BRA `(.L_x_2) ;  /* 0x0000000000848947 */ /* 0x000fea0003800000 */
[----:B------:R-:W-:Y:S01]  /*00f0*/  UMOV UR5, 0x2 ;  /* 0x0000000200057882 */ /* 0x000fe20000000000 */
[----:B------:R-:W-:Y:S02]  /*0100*/  IMAD.MOV.U32 R5, RZ, RZ, 0x1 ;  /* 0x00000001ff057424 */ /* 0x000fe400078e00ff */
[----:B------:R-:W-:Y:S02]  /*0110*/  IMAD.MOV.U32 R3, RZ, RZ, 0x3 ;  /* 0x00000003ff037424 */ /* 0x000fe400078e00ff */
[----:B------:R-:W-:Y:S04]  /*0120*/  DEPBAR.LE SB2, 0x36 ;  /* 0x0000ad800000791a */ /* 0x000fe80000000000 */
[----:B------:R-:W2:Y:S02]  /*0130*/  UTCATOMSWS.FIND_AND_SET.ALIGN UP0, UR5, UR5 ;  /* 0x00000005000575e3 */ /* 0x000ea40008000800 */
[----:B--2---:R-:W-:-:S04]  /*0140*/  PLOP3.LUT P0, PT, PT, PT, UP0, 0x80, 0x8 ;  /* 0x000000000008781c */ /* 0x004fc80003f0f008 */
[----:B------:R-:W-:-:S04]  /*0150*/  SEL R2, RZ, 0xffffffff, !P0 ;  /* 0xffffffffff027807 */ /* 0x000fc80004000000 */
[----:B------:R-:W-:Y:S01]  /*0160*/  ISETP.NE.AND P0, PT, R2, RZ, PT ;  /* 0x000000ff0200720c */ /* 0x000fe20003f05270 */
[----:B------:R-:W-:-:S12]  /*0170*/  IMAD.U32 R2, RZ, RZ, UR5 ;  /* 0x00000005ff027e24 */ /* 0x000fd8000f8e00ff */
[----:B------:R-:W-:Y:S05]  /*0180*/  @P0 BRA `(.L_x_3) ;  /* 0x0000000000240947 */ /* 0x000fea0003800000 */
.L_x_4:
[----:B------:R-:W-:Y:S05]  /*0190*/  NANOSLEEP 0x64 ;  /* 0x000000640000795d */ /* 0x000fea0003800000 */
[----:B------:R-:W-:-:S05]  /*01a0*/  UMOV UR5, 0x2 ;  /* 0x0000000200057882 */ /* 0x000fca0000000000 */
[----:B------:R-:W-:Y:S04]  /*01b0*/  DEPBAR.LE SB2, 0x36 ;  /* 0x0000ad800000791a */ /* 0x000fe80000000000 */
[----:B------:R-:W2:Y:S02]  /*01c0*/  UTCATOMSWS.FIND_AND_SET.ALIGN UP0, UR5, UR5 ;  /* 0x00000005000575e3 */ /* 0x000ea40008000800 */
[----:B--2---:R-:W-:-:S04]  /*01d0*/  PLOP3.LUT P0, PT, PT, PT, UP0, 0x80, 0x8 ;  /* 0x000000000008781c */ /* 0x004fc80003f0f008 */
[----:B------:R-:W-:-:S04]  /*01e0*/  SEL R2, RZ, 0xffffffff, !P0 ;  /* 0xffffffffff027807 */ /* 0x000fc80004000000 */
[----:B------:R-:W-:Y:S01]  /*01f0*/  ISETP.NE.AND P0, PT, R2, RZ, PT ;  /* 0x000000ff0200720c */ /* 0x000fe20003f05270 */
[----:B------:R-:W-:-:S12]  /*0200*/  IMAD.U32 R2, RZ, RZ, UR5 ;  /* 0x00000005ff027e24 */ /* 0x000fd8000f8e00ff */
[----:B------:R-:W-:Y:S05]  /*0210*/  @!P0 BRA `(.L_x_4) ;  /* 0xfffffffc00dc8947 */ /* 0x000fea000383ffff */
.L_x_3:
[C---:B------:R-:W-:Y:S01]  /*0220*/  VIADD R4, R2.reuse, 0x10 ;  /* 0x0000001002047836 */ /* 0x040fe20000000000 */
[----:B------:R-:W-:Y:S01]  /*0230*/  UMOV UR5, 0x50 ;  /* 0x0000005000057882 */ /* 0x000fe20000000000 */
[----:B------:R-:W-:Y:S01]  /*0240*/  SHF.L.U32 R3, R3, R2, RZ ;  /* 0x0000000203037219 */ /* 0x000fe200000006ff */
[----:B------:R-:W-:Y:S01]  /*0250*/  ULEA UR5, UR6, UR5, 0x18 ;  /* 0x0000000506057291 */ /* 0x000fe2000f8ec0ff */
[----:B------:R-:W-:Y:S01]  /*0260*/  IMAD.SHL.U32 R2, R2, 0x20, RZ ;  /* 0x0000002002027824 */ /* 0x000fe200078e00ff */
[----:B------:R-:W-:-:S04]  /*0270*/  SHF.L.U32 R4, R5, R4, RZ ;  /* 0x0000000405047219 */ /* 0x000fc800000006ff */
[----:B------:R-:W-:-:S05]  /*0280*/  LOP3.LUT R3, R4, R3, RZ, 0xfc, !PT ;  /* 0x0000000304037212 */ /* 0x000fca00078efcff */
[----:B------:R2:W-:Y:S04]  /*0290*/  ATOMS.OR RZ, [UR5], R3 ;  /* 0x00000003ffff798c */ /* 0x0005e8000b000005 */
[----:B------:R2:W-:Y:S01]  /*02a0*/  STS [UR4], R2 ;  /* 0x00000002ff007988 */ /* 0x0005e20008000804 */
[----:B------:R-:W-:Y:S05]  /*02b0*/  BRA `(.L_x_2) ;  /* 0x0000000000107947 */ /* 0x000fea0003800000 */
.L_x_1:
[----:B------:R-:W-:Y:S01]  /*02c0*/  IMAD.MOV.U32 R3, RZ, RZ, -0x1 ;  /* 0xffffffffff037424 */ /* 0x000fe200078e00ff */
[----:B------:R-:W-:-:S04]  /*02d0*/  MOV R2, 0x300 ;  /* 0x0000030000027802 */ /* 0x000fc80000000f00 */
[----:B------:R2:W-:Y:S03]  /*02e0*/  STS [UR4], R3 ;  /* 0x00000003ff007988 */ /* 0x0005e60008000804 */
[----:B-12---:R-:W-:Y:S05]  /*02f0*/  CALL.REL.NOINC `($__internal_1_$__cuda_sm10x_tcgen05_guardrail_trap_phase_invalid_during_alloc) ;  /* 0x0000002000cc7944 */ /* 0x006fea0003c00000 */
.L_x_2:
[----:B------:R-:W-:Y:S05]  /*0300*/  WARPSYNC.ALL ;  /* 0x0000000000007948 */ /* 0x000fea0003800000 */
[----:B------:R-:W-:Y:S01]  /*0310*/  NOP ;  /* 0x0000000000007918 */ /* 0x000fe20000000000 */
.L_x_0:
[----:B------:R-:W3:Y:S08]  /*0320*/  S2UR UR4, SR_CgaCtaId ;  /* 0x00000000000479c3 */ /* 0x000ef00000008800 */
[----:B------:R-:W-:Y:S01]  /*0330*/  BAR.SYNC.DEFER_BLOCKING 0x0 ;  /* 0x0000000000007b1d */ /* 0x000fe20000010000 */
[----:B------:R-:W-:-:S05]  /*0340*/  LOP3.LUT R20, R0, 0xff, RZ, 0xc0, !PT ;  /* 0x000000ff00147812 */ /* 0x000fca00078ec0ff */
[----:B------:R-:W-:Y:S02]  /*0350*/  UMOV UR8, 0x400 ;  /* 0x0000040000087882 */ /* 0x000fe40000000000 */
[----:B--2---:R-:W2:Y:S08]  /*0360*/  LDC R3, c[0x0][0x398] ;  /* 0x0000e600ff037b82 */ /* 0x004eb00000000800 */
[----:B------:R-:W4:Y:S01]  /*0370*/  LDC R6, c[0x0][0x3a0] ;  /* 0x0000e800ff067b82 */ /* 0x000f220000000800 */
[----:B---3--:R-:W-:-:S07]  /*0380*/  ULEA UR8, UR4, UR8, 0x18 ;  /* 0x0000000804087291 */ /* 0x008fce000f8ec0ff */
[----:B------:R-:W3:Y:S02]  /*0390*/  S2UR UR6, SR_CTAID.Y ;  /* 0x00000000000679c3 */ /* 0x000ee40000002600 */
[----:B------:R-:W5:Y:S06]  /*03a0*/  LDS R4, [UR8] ;  /* 0x00000008ff047984 */ /* 0x000f6c0008000800 */
[----:B------:R-:W-:Y:S06]  /*03b0*/  BAR.SYNC.DEFER_BLOCKING 0x0 ;  /* 0x0000000000007b1d */ /* 0x000fec0000010000 */
[----:B------:R-:W-:Y:S05]  /*03c0*/  @P2 BRA `(.L_x_5) ;  /* 0x0000000000182947 */ /* 0x000fea0003800000 */
[----:B------:R-:W-:Y:S01]  /*03d0*/  ELECT P0, URZ, PT ;  /* 0x0000000000ff782f */ /* 0x000fe20003800000 */
[----:B------:R-:W-:Y:S01]  /*03e0*/  IMAD.MOV.U32 R2, RZ, RZ, 0x1 ;  /* 0x00000001ff027424 */ /* 0x000fe200078e00ff */
[----:B------:R-:W-:Y:S01]  /*03f0*/  UMOV UR5, 0x40 ;  /* 0x0000004000057882 */ /* 0x000fe20000000000 */
[----:B------:R-:W-:Y:S01]  /*0400*/  UVIRTCOUNT.DEALLOC.SMPOOL 0x80 ;  /* 0x000000800000784c */ /* 0x000fe20000000000 */
[----:B------:R-:W-:-:S09]  /*0410*/  ULEA UR5, UR4, UR5, 0x18 ;  /* 0x0000000504057291 */ /* 0x000fd2000f8ec0ff */
[----:B------:R5:W-:Y:S03]  /*0420*/  @P0 STS.U8 [UR5], R2 ;  /* 0x00000002ff000988 */ /* 0x000be60008000005 */
.L_x_5:
[----:B------:R-:W5:Y:S01]  /*0430*/  S2UR UR4, SR_CTAID.Z ;  /* 0x00000000000479c3 */ /* 0x000f620000002700 */
[----:B------:R-:W4:Y:S01]  /*0440*/  LDCU UR5, c[0x0][0x370] ;  /* 0x00006e00ff0577ac */ /* 0x000f220008000800 */
[C---:B------:R-:W-:Y:S01]  /*0450*/  ISETP.GE.U32.AND P0, PT, R20.reuse, 0x20, PT ;  /* 0x000000201400780c */ /* 0x040fe20003f06070 */
[----:B--2--5:R-:W-:Y:S01]  /*0460*/  VIADD R2, R3, 0xffffffff ;  /* 0xffffffff03027836 */ /* 0x024fe20000000000 */
[C---:B------:R-:W-:Y:S01]  /*0470*/  ISETP.NE.U32.AND P3, PT, R20.reuse, RZ, PT ;  /* 0x000000ff1400720c */ /* 0x040fe20003f65070 */
[----:B------:R-:W2:Y:S01]  /*0480*/  LDCU UR7, c[0x0][0x374] ;  /* 0x00006e80ff0777ac */ /* 0x000ea20008000800 */
[----:B------:R-:W-:Y:S01]  /*0490*/  LEA R7, R20, UR8, 0x2 ;  /* 0x0000000814077c11 */ /* 0x000fe2000f8e10ff */
[----:B----4-:R-:W-:Y:S01]  /*04a0*/  VIADD R11, R6, 0xffffffff ;  /* 0xffffffff060b7836 */ /* 0x010fe20000000000 */
[----:B------:R-:W4:Y:S01]  /*04b0*/  S2UR UR11, SR_CTAID.X ;  /* 0x00000000000b79c3 */ /* 0x000f220000002500 */
[----:B------:R-:W5:Y:S01]  /*04c0*/  LDCU.64 UR16, c[0x0][0x3c0] ;  /* 0x00007800ff1077ac */ /* 0x000f620008000a00 */
[----:B------:R-:W-:Y:S01]  /*04d0*/  R2UR UR29, R4 ;  /* 0x00000000041d72ca */ /* 0x000fe200000e0000 */
[----:B------:R-:W-:Y:S04]  /*04e0*/  BSSY.RECONVERGENT B0, `(.L_x_6) ;  /* 0x0000011000007945 */ /* 0x000fe80003800200 */
[----:B------:R3:W-:Y:S01]  /*04f0*/  @!P0 STS [R7], RZ ;  /* 0x000000ff07008388 */ /* 0x0007e20000000800 */
[----:B------:R-:W-:-:S03]  /*0500*/  NOP ;  /* 0x0000000000007918 */ /* 0x000fc60000000000 */
[----:B------:R3:W-:Y:S02]  /*0510*/  @!P3 STS [UR8+0x24], R2 ;  /* 0x00002402ff00b988 */ /* 0x0007e40008000808 */
[----:B--23--:R-:W-:Y:S02]  /*0520*/  UIMAD UR4, UR4, UR7, UR6 ;  /* 0x00000007040472a4 */ /* 0x00cfe4000f8e0206 */
[----:B------:R2:W-:Y:S02]  /*0530*/  @!P3 STS [UR8+0x20], R11 ;  /* 0x0000200bff00b988 */ /* 0x0005e40008000808 */
[----:B----4-:R-:W-:-:S04]  /*0540*/  UIMAD UR4, UR4, UR5, UR11 ;  /* 0x00000005040472a4 */ /* 0x010fc8000f8e020b */
[----:B------:R-:W-:-:S04]  /*0550*/  UIMAD UR4, UR4, 0x180, URZ ;  /* 0x00000180040478a4 */ /* 0x000fc8000f8e02ff */
[----:B-----5:R-:W-:-:S04]  /*0560*/  UIADD3 UR12, UP0, UPT, UR4, UR16, URZ ;  /* 0x00000010040c7290 */ /* 0x020fc8000ff1e0ff */
[----:B------:R-:W-:Y:S01]  /*0570*/  ULEA.HI.X.SX32 UR13, UR4, UR17, 0x1, UP0 ;  /* 0x00000011040d7291 */ /* 0x000fe200080f0eff */
[----:B--2---:R-:W-:Y:S11]  /*0580*/  @P3 BRA `(.L_x_7) ;  /* 0x0000000000183947 */ /* 0x004ff60003800000 */
[----:B------:R-:W2:Y:S01]  /*0590*/  LDS R3, [UR8+0x8] ;  /* 0x00000808ff037984 */ /* 0x000ea20008000800 */
[----:B------:R-:W3:Y:S01]  /*05a0*/  LDC.64 R8, c[0x0][0x380] ;  /* 0x0000e000ff087b82 */ /* 0x000ee20000000a00 */
[----:B------:R-:W-:Y:S02]  /*05b0*/  IMAD.MOV.U32 R4, RZ, RZ, 0x70 ;  /* 0x00000070ff047424 */ /* 0x000fe400078e00ff */
[----:B---3--:R3:W-:Y:S03]  /*05c0*/  STS.64 [UR8], R8 ;  /* 0x00000008ff007988 */ /* 0x0087e60008000a08 */
[----:B--2---:R-:W-:-:S05]  /*05d0*/  LOP3.LUT R3, R3, 0x10, R4, 0xd8, !PT ;  /* 0x0000001003037812 */ /* 0x004fca00078ed804 */
[----:B------:R3:W-:Y:S02]  /*05e0*/  STS [UR8+0x8], R3 ;  /* 0x00000803ff007988 */ /* 0x0007e40008000808 */
.L_x_7:
[----:B------:R-:W-:Y:S05]  /*05f0*/  BSYNC.RECONVERGENT B0 ;  /* 0x0000000000007941 */ /* 0x000fea0003800200 */
.L_x_6:
[----:B------:R-:W-:Y:S04]  /*0600*/  BSSY.RECONVERGENT B0, `(.L_x_8) ;  /* 0x000000a000007945 */ /* 0x000fe80003800200 */
[----:B------:R-:W-:Y:S05]  /*0610*/  @P3 BRA `(.L_x_9) ;  /* 0x0000000000203947 */ /* 0x000fea0003800000 */
[----:B---3--:R-:W2:Y:S01]  /*0620*/  LDS R3, [UR8+0x34] ;  /* 0x00003408ff037984 */ /* 0x008ea20008000800 */
[----:B------:R-:W-:Y:S02]  /*0630*/  IMAD.MOV.U32 R4, RZ, RZ, 0x1f000000 ;  /* 0x1f000000ff047424 */ /* 0x000fe400078e00ff */
[----:B------:R-:W-:Y:S01]  /*0640*/  @!P3 IMAD.MOV.U32 R5, RZ, RZ, 0x3f ;  /* 0x0000003fff05b424 */ /* 0x000fe200078e00ff */
[----:B------:R-:W3:Y:S02]  /*0650*/  @!P3 LDS R8, [UR8+0x38] ;  /* 0x00003808ff08b984 */ /* 0x000ee40008000800 */
[----:B--2---:R-:W-:Y:S02]  /*0660*/  LOP3.LUT R3, R3, 0xff000000, R4, 0xb8, !PT ;  /* 0xff00000003037812 */ /* 0x004fe400078eb804 */
[----:B---3--:R-:W-:-:S03]  /*0670*/  @!P3 LOP3.LUT R4, R8, 0xff, R5, 0xb8, !PT ;  /* 0x000000ff0804b812 */ /* 0x008fc600078eb805 */
[----:B------:R2:W-:Y:S04]  /*0680*/  STS [UR8+0x34], R3 ;  /* 0x00003403ff007988 */ /* 0x0005e80008000808 */
[----:B------:R2:W-:Y:S02]  /*0690*/  @!P3 STS [UR8+0x38], R4 ;  /* 0x00003804ff00b988 */ /* 0x0005e40008000808 */
.L_x_9:
[----:B------:R-:W-:Y:S05]  /*06a0*/  BSYNC.RECONVERGENT B0 ;  /* 0x0000000000007941 */ /* 0x000fea0003800200 */
.L_x_8:
[----:B------:R-:W-:Y:S04]  /*06b0*/  BSSY.RECONVERGENT B0, `(.L_x_10) ;  /* 0x000000e000007945 */ /* 0x000fe80003800200 */
[----:B------:R-:W-:Y:S05]  /*06c0*/  @P3 BRA `(.L_x_11) ;  /* 0x0000000000303947 */ /* 0x000fea0003800000 */
[----:B--2---:R-:W2:Y:S01]  /*06d0*/  LDS R4, [UR8+0x34] ;  /* 0x00003408ff047984 */ /* 0x004ea20008000800 */
[----:B------:R-:W4:Y:S03]  /*06e0*/  LDC.64 R12, c[0x0][0x3a8] ;  /* 0x0000ea00ff0c7b82 */ /* 0x000f260000000a00 */
[----:B---3--:R-:W3:Y:S01]  /*06f0*/  LDS R3, [UR8+0x1c] ;  /* 0x00001c08ff037984 */ /* 0x008ee20008000800 */
[C---:B----4-:R-:W-:Y:S01]  /*0700*/  SHF.L.U64.HI R8, R12.reuse, 0x1, R13 ;  /* 0x000000010c087819 */ /* 0x050fe2000001020d */
[----:B------:R-:W-:-:S03]  /*0710*/  IMAD.SHL.U32 R5, R12, 0x2, RZ ;  /* 0x000000020c057824 */ /* 0x000fc600078e00ff */
[--C-:B------:R-:W-:Y:S02]  /*0720*/  SHF.R.U32.HI R10, RZ, 0x4, R8.reuse ;  /* 0x00000004ff0a7819 */ /* 0x100fe40000011608 */
[----:B------:R-:W-:-:S05]  /*0730*/  SHF.R.U64 R5, R5, 0x4, R8 ;  /* 0x0000000405057819 */ /* 0x000fca0000001208 */
[----:B------:R4:W-:Y:S01]  /*0740*/  STS [UR8+0xc], R5 ;  /* 0x00000c05ff007988 */ /* 0x0009e20008000808 */
[----:B--2---:R-:W-:Y:S02]  /*0750*/  LOP3.LUT R4, R4, 0x7, RZ, 0xb8, !PT ;  /* 0x0000000704047812 */ /* 0x004fe400078eb8ff */
[----:B---3--:R-:W-:-:S03]  /*0760*/  LOP3.LUT R3, R3, 0xf, R10, 0xb8, !PT ;  /* 0x0000000f03037812 */ /* 0x008fc600078eb80a */
[----:B------:R4:W-:Y:S04]  /*0770*/  STS [UR8+0x34], R4 ;  /* 0x00003404ff007988 */ /* 0x0009e80008000808 */
[----:B------:R4:W-:Y:S02]  /*0780*/  STS [UR8+0x1c], R3 ;  /* 0x00001c03ff007988 */ /* 0x0009e40008000808 */
.L_x_11:
[----:B------:R-:W-:Y:S05]  /*0790*/  BSYNC.RECONVERGENT B0 ;  /* 0x0000000000007941 */ /* 0x000fea0003800200 */
.L_x_10:
[----:B------:R-:W-:Y:S04]  /*07a0*/  BSSY.RECONVERGENT B1, `(.L_x_12) ;  /* 0x000001a000017945 */ /* 0x000fe80003800200 */
[----:B------:R-:W-:Y:S04]  /*07b0*/  BSSY.RELIABLE B0, `(.L_x_13) ;  /* 0x0000015000007945 */ /* 0x000fe80003800100 */
[----:B------:R-:W-:Y:S05]  /*07c0*/  @P3 BRA `(.L_x_14) ;  /* 0x0000000000203947 */ /* 0x000fea0003800000 */
[----:B--234-:R-:W2:Y:S02]  /*07d0*/  LDS R3, [UR8+0x34] ;  /* 0x00003408ff037984 */ /* 0x01cea40008000800 */
[----:B--2---:R-:W-:-:S05]  /*07e0*/  LOP3.LUT R3, R3, 0x38, RZ, 0xb8, !PT ;  /* 0x0000003803037812 */ /* 0x004fca00078eb8ff */
[----:B------:R2:W-:Y:S01]  /*07f0*/  STS [UR8+0x34], R3 ;  /* 0x00003403ff007988 */ /* 0x0005e20008000808 */
[----:B------:R-:W-:Y:S05]  /*0800*/  @P3 BRA `(.L_x_15) ;  /* 0x0000000000203947 */ /* 0x000fea0003800000 */
[----:B--2---:R-:W2:Y:S01]  /*0810*/  LDS R3, [UR8+0x8] ;  /* 0x00000808ff037984 */ /* 0x004ea20008000800 */
[----:B------:R-:W-:-:S05]  /*0820*/  IMAD.MOV.U32 R4, RZ, RZ, 0x780 ;  /* 0x00000780ff047424 */ /* 0x000fca00078e00ff */
[----:B--2---:R-:W-:-:S05]  /*0830*/  LOP3.LUT R3, R3, 0x500, R4, 0xd8, !PT ;  /* 0x0000050003037812 */ /* 0x004fca00078ed804 */
[----:B------:R5:W-:Y:S02]  /*0840*/  STS [UR8+0x8], R3 ;  /* 0x00000803ff007988 */ /* 0x000be40008000808 */
.L_x_14:
[----:B------:R-:W-:Y:S05]  /*0850*/  @P3 BRA `(.L_x_16) ;  /* 0x0000000000283947 */ /* 0x000fea0003800000 */
[----:B--2345:R-:W2:Y:S02]  /*0860*/  LDS R3, [UR8+0x8] ;  /* 0x00000808ff037984 */ /* 0x03cea40008000800 */
[----:B--2---:R-:W-:-:S05]  /*0870*/  LOP3.LUT R3, R3, 0x1800, RZ, 0xb8, !PT ;  /* 0x0000180003037812 */ /* 0x004fca00078eb8ff */
[----:B------:R3:W-:Y:S02]  /*0880*/  STS [UR8+0x8], R3 ;  /* 0x00000803ff007988 */ /* 0x0007e40008000808 */
.L_x_15:
[----:B------:R-:W-:Y:S05]  /*0890*/  @P3 BREAK.RELIABLE B0 ;  /* 0x0000000000003942 */ /* 0x000fea0003800100 */
[----:B------:R-:W-:Y:S05]  /*08a0*/  @P3 BRA `(.L_x_17) ;  /* 0x0000000000243947 */ /* 0x000fea0003800000 */
[----:B------:R-:W4:Y:S01]  /*08b0*/  LDS R4, [UR8+0x8] ;  /* 0x00000808ff047984 */ /* 0x000f220008000800 */
[----:B--23--:R-:W-:-:S05]  /*08c0*/  IMAD.MOV.U32 R3, RZ, RZ, 0x6000 ;  /* 0x00006000ff037424 */ /* 0x00cfca00078e00ff */
[----:B----4-:R-:W-:-:S04]  /*08d0*/  LOP3.LUT R3, R4, 0x4000, R3, 0xd8, !PT ;  /* 0x0000400004037812 */ /* 0x010fc800078ed803 */
[----:B------:R-:W-:-:S05]  /*08e0*/  LOP3.LUT R3, R3, 0x400000, RZ, 0xb8, !PT ;  /* 0x0040000003037812 */ /* 0x000fca00078eb8ff */
[----:B------:R2:W-:Y:S02]  /*08f0*/  STS [UR8+0x8], R3 ;  /* 0x00000803ff007988 */ /* 0x0005e40008000808 */
.L_x_16:
[----:B------:R-:W-:Y:S05]  /*0900*/  BSYNC.RELIABLE B0 ;  /* 0x0000000000007941 */ /* 0x000fea0003800100 */
.L_x_13:
[----:B--2345:R-:W2:Y:S02]  /*0910*/  @!P3 LDS R3, [UR8+0x8] ;  /* 0x00000808ff03b984 */ /* 0x03cea40008000800 */
[----:B--2---:R-:W-:-:S05]  /*0920*/  @!P3 LOP3.LUT R3, R3, 0x8000, RZ, 0xb8, !PT ;  /* 0x000080000303b812 */ /* 0x004fca00078eb8ff */
[----:B------:R4:W-:Y:S02]  /*0930*/  @!P3 STS [UR8+0x8], R3 ;  /* 0x00000803ff00b988 */ /* 0x0009e40008000808 */
.L_x_17:
[----:B------:R-:W-:Y:S05]  /*0940*/  BSYNC.RECONVERGENT B1 ;  /* 0x0000000000017941 */ /* 0x000fea0003800200 */
.L_x_12:
[----:B------:R-:W-:Y:S05]  /*0950*/  WARPSYNC.ALL ;  /* 0x0000000000007948 */ /* 0x000fea0003800000 */
[----:B------:R-:W-:Y:S01]  /*0960*/  NOP ;  /* 0x0000000000007918 */ /* 0x000fe20000000000 */
[----:B------:R-:W-:Y:S05]  /*0970*/  @P0 BRA `(.L_x_18) ;  /* 0x0000000000300947 */ /* 0x000fea0003800000 */
[----:B--234-:R-:W2:Y:S01]  /*0980*/  S2R R3, SR_LANEID ;  /* 0x0000000000037919 */ /* 0x01cea20000000000 */
[----:B------:R-:W-:Y:S05]  /*0990*/  WARPSYNC.ALL ;  /* 0x0000000000007948 */ /* 0x000fea0003800000 */
[----:B------:R-:W-:Y:S01]  /*09a0*/  NOP ;  /* 0x0000000000007918 */ /* 0x000fe20000000000 */
[----:B--2---:R-:W-:-:S05]  /*09b0*/  IMAD.SHL.U32 R3, R3, 0x4, RZ ;  /* 0x0000000403037824 */ /* 0x004fca00078e00ff */
[----:B------:R-:W2:Y:S01]  /*09c0*/  LDS R9, [R3+UR8] ;  /* 0x0000000803097984 */ /* 0x000ea20008000800 */
[----:B------:R-:W-:-:S05]  /*09d0*/  IADD3 R4, P1, PT, R3, UR12, RZ ;  /* 0x0000000c03047c10 */ /* 0x000fca000ff3e0ff */
[----:B------:R-:W-:-:S05]  /*09e0*/  IMAD.X R5, RZ, RZ, UR13, P1 ;  /* 0x0000000dff057e24 */ /* 0x000fca00088e06ff */
[----:B--2---:R5:W2:Y:S01]  /*09f0*/  ATOMG.E.EXCH.STRONG.GPU PT, RZ, [R4], R9 ;  /* 0x0000000904ff73a8 */ /* 0x004aa200041ee100 */
[----:B------:R-:W-:-:S04]  /*0a00*/  DEPBAR {5,4,3,2,1,0} ;  /* 0x0000003f0000791a */ /* 0x000fc80000000000 */
[----:B------:R-:W3:Y:S02]  /*0a10*/  CCTL.E.C.LDCU.IV.DEEP [UR12] ;  /* 0x000000000c007540 */ /* 0x000ee40009c08000 */
[----:B---3--:R5:W-:Y:S01]  /*0a20*/  UTMACCTL.IV [UR12] ;  /* 0x000000000c0079b9 */ /* 0x008be20008000000 */
[----:B------:R-:W-:Y:S01]  /*0a30*/  NOP ;  /* 0x0000000000007918 */ /* 0x000fe20000000000 */
.L_x_18:
[----:B------:R-:W-:Y:S05]  /*0a40*/  @P0 BRA `(.L_x_19) ;  /* 0x00000000000c0947 */ /* 0x000fea0003800000 */
[----:B------:R0:W-:Y:S01]  /*0a50*/  UTMACMDFLUSH ;  /* 0x00000000000079b7 */ /* 0x0001e20000000000 */
[----:B------:R-:W-:Y:S05]  /*0a60*/  @P0 BRA `(.L_x_19) ;  /* 0x0000000000040947 */ /* 0x000fea0003800000 */
[----:B------:R-:W-:-:S04]  /*0a70*/  DEPBAR.LE SB0, 0x0 ;  /* 0x000080000000791a */ /* 0x000fc80000000000 */
.L_x_19:
[----:B------:R-:W-:Y:S05]  /*0a80*/  WARPSYNC.ALL ;  /* 0x0000000000007948 */ /* 0x000fea0003800000 */
[----:B------:R-:W-:Y:S01]  /*0a90*/  NOP ;  /* 0x0000000000007918 */ /* 0x000fe20000000000 */
[----:B--2---:R-:W-:Y:S06]  /*0aa0*/  BAR.SYNC.DEFER_BLOCKING 0x0 ;  /* 0x0000000000007b1d */ /* 0x004fec0000010000 */
[----:B------:R-:W-:Y:S02]  /*0ab0*/  BSSY.RECONVERGENT B1, `(.L_x_20) ;  /* 0x000000b000017945 */ /* 0x000fe40003800200 */
[----:B------:R-:W-:Y:S06]  /*0ac0*/  BAR.SYNC.DEFER_BLOCKING 0x0 ;  /* 0x0000000000007b1d */ /* 0x000fec0000010000 */
[----:B------:R2:W-:Y:S01]  /*0ad0*/  @!P0 STS [R7], RZ ;  /* 0x000000ff07008388 */ /* 0x0005e20000000800 */
[----:B------:R-:W-:Y:S01]  /*0ae0*/  NOP ;  /* 0x0000000000007918 */ /* 0x000fe20000000000 */
[----:B------:R-:W-:Y:S05]  /*0af0*/  @P3 BRA `(.L_x_21) ;  /* 0x0000000000183947 */ /* 0x000fea0003800000 */
[----:B---34-:R-:W3:Y:S01]  /*0b00*/  LDS R3, [UR8+0x8] ;  /* 0x00000808ff037984 */ /* 0x018ee20008000800 */
[----:B-----5:R-:W4:Y:S01]  /*0b10*/  LDC.64 R8, c[0x0][0x388] ;  /* 0x0000e200ff087b82 */ /* 0x020f220000000a00 */
[----:B------:R-:W-:Y:S02]  /*0b20*/  IMAD.MOV.U32 R4, RZ, RZ, 0x70 ;  /* 0x00000070ff047424 */ /* 0x000fe400078e00ff */
[----:B----4-:R4:W-:Y:S03]  /*0b30*/  STS.64 [UR8], R8 ;  /* 0x00000008ff007988 */ /* 0x0109e60008000a08 */
[----:B---3--:R-:W-:-:S05]  /*0b40*/  LOP3.LUT R3, R3, 0x10, R4, 0xd8, !PT ;  /* 0x0000001003037812 */ /* 0x008fca00078ed804 */
[----:B------:R4:W-:Y:S02]  /*0b50*/  STS [UR8+0x8], R3 ;  /* 0x00000803ff007988 */ /* 0x0009e40008000808 */
.L_x_21:
[----:B-----5:R-:W-:Y:S05]  /*0b60*/  BSYNC.RECONVERGENT B1 ;  /* 0x0000000000017941 */ /* 0x020fea0003800200 */
.L_x_20:
[----:B------:R-:W-:Y:S04]  /*0b70*/  BSSY.RECONVERGENT B2, `(.L_x_22) ;  /* 0x000000f000027945 */ /* 0x000fe80003800200 */
[----:B------:R-:W-:Y:S04]  /*0b80*/  BSSY.RELIABLE B1, `(.L_x_23) ;  /* 0x000000c000017945 */ /* 0x000fe80003800100 */
[----:B------:R-:W-:Y:S05]  /*0b90*/  @P3 BRA `(.L_x_24) ;  /* 0x0000000000283947 */ /* 0x000fea0003800000 */
[----:B---34-:R-:W3:Y:S01]  /*0ba0*/  LDS R3, [UR8+0x34] ;  /* 0x00003408ff037984 */ /* 0x018ee20008000800 */
[----:B------:R-:W-:Y:S01]  /*0bb0*/  IMAD.MOV.U32 R4, RZ, RZ, 0x1f000000 ;  /* 0x1f000000ff047424 */ /* 0x000fe200078e00ff */
[----:B------:R-:W-:Y:S05]  /*0bc0*/  @P3 BREAK.RELIABLE B1 ;  /* 0x0000000000013942 */ /* 0x000fea0003800100 */
[----:B---3--:R-:W-:-:S05]  /*0bd0*/  LOP3.LUT R3, R3, 0xff000000, R4, 0xb8, !PT ;  /* 0xff00000003037812 */ /* 0x008fca00078eb804 */
[----:B------:R3:W-:Y:S01]  /*0be0*/  STS [UR8+0x34], R3 ;  /* 0x00003403ff007988 */ /* 0x0007e20008000808 */
[----:B------:R-:W-:Y:S05]  /*0bf0*/  @P3 BRA `(.L_x_25) ;  /* 0x0000000000183947 */ /* 0x000fea0003800000 */
[----:B---3--:R-:W3:Y:S01]  /*0c00*/  LDS R3, [UR8+0x38] ;  /* 0x00003808ff037984 */ /* 0x008ee20008000800 */
[----:B------:R-:W-:-:S05]  /*0c10*/  IMAD.MOV.U32 R4, RZ, RZ, 0x3f ;  /* 0x0000003fff047424 */ /* 0x000fca00078e00ff */
[----:B---3--:R-:W-:-:S05]  /*0c20*/  LOP3.LUT R3, R3, 0xff, R4, 0xb8, !PT ;  /* 0x000000ff03037812 */ /* 0x008fca00078eb804 */
[----:B------:R5:W-:Y:S02]  /*0c30*/  STS [UR8+0x38], R3 ;  /* 0x00003803ff007988 */ /* 0x000be40008000808 */
.L_x_24:
[----:B------:R-:W-:Y:S05]  /*0c40*/  BSYNC.RELIABLE B1 ;  /* 0x0000000000017941 */ /* 0x000fea0003800100 */
.L_x_23:
[----:B------:R2:W-:Y:S02]  /*0c50*/  @!P3 STS [UR8+0x20], R11 ;  /* 0x0000200bff00b988 */ /* 0x0005e40008000808 */
.L_x_25:
[----:B------:R-:W-:Y:S05]  /*0c60*/  BSYNC.RECONVERGENT B2 ;  /* 0x0000000000027941 */ /* 0x000fea0003800200 */
.L_x_22:
[----:B------:R-:W-:Y:S05]  /*0c70*/  WARPSYNC.ALL ;  /* 0x0000000000007948 */ /* 0x000fea0003800000 */
[----:B------:R-:W-:Y:S01]  /*0c80*/  NOP ;  /* 0x0000000000007918 */ /* 0x000fe20000000000 */
[----:B---345:R-:W3:Y:S01]  /*0c90*/  LDC R3, c[0x0][0x39c] ;  /* 0x0000e700ff037b82 */ /* 0x038ee20000000800 */
[----:B------:R-:W-:Y:S01]  /*0ca0*/  BSSY.RECONVERGENT B2, `(.L_x_26) ;  /* 0x0000010000027945 */ /* 0x000fe20003800200 */
[----:B---3--:R-:W-:-:S05]  /*0cb0*/  VIADD R3, R3, 0xffffffff ;  /* 0xffffffff03037836 */ /* 0x008fca0000000000 */
[----:B------:R3:W-:Y:S01]  /*0cc0*/  @!P3 STS [UR8+0x24], R3 ;  /* 0x00002403ff00b988 */ /* 0x0007e20008000808 */
[----:B------:R-:W-:Y:S05]  /*0cd0*/  @P3 BRA `(.L_x_27) ;  /* 0x0000000000303947 */ /* 0x000fea0003800000 */
[----:B------:R-:W4:Y:S01]  /*0ce0*/  LDS R5, [UR8+0x34] ;  /* 0x00003408ff057984 */ /* 0x000f220008000800 */
[----:B------:R-:W5:Y:S03]  /*0cf0*/  LDC.64 R8, c[0x0][0x3b0] ;  /* 0x0000ec00ff087b82 */ /* 0x000f660000000a00 */
[----:B------:R-:W2:Y:S01]  /*0d00*/  LDS R4, [UR8+0x1c] ;  /* 0x00001c08ff047984 */ /* 0x000ea20008000800 */
[C---:B-----5:R-:W-:Y:S01]  /*0d10*/  SHF.L.U64.HI R9, R8.reuse, 0x1, R9 ;  /* 0x0000000108097819 */ /* 0x060fe20000010209 */
[----:B------:R-:W-:-:S03]  /*0d20*/  IMAD.SHL.U32 R8, R8, 0x2, RZ ;  /* 0x0000000208087824 */ /* 0x000fc600078e00ff */
[--C-:B--2---:R-:W-:Y:S02]  /*0d30*/  SHF.R.U32.HI R11, RZ, 0x4, R9.reuse ;  /* 0x00000004ff0b7819 */ /* 0x104fe40000011609 */
[----:B------:R-:W-:-:S05]  /*0d40*/  SHF.R.U64 R8, R8, 0x4, R9 ;  /* 0x0000000408087819 */ /* 0x000fca0000001209 */
[----:B------:R5:W-:Y:S01]  /*0d50*/  STS [UR8+0xc], R8 ;  /* 0x00000c08ff007988 */ /* 0x000be20008000808 */
[----:B----4-:R-:W-:Y:S02]  /*0d60*/  LOP3.LUT R5, R5, 0x7, RZ, 0xb8, !PT ;  /* 0x0000000705057812 */ /* 0x010fe400078eb8ff */
[----:B------:R-:W-:-:S03]  /*0d70*/  LOP3.LUT R4, R4, 0xf, R11, 0xb8, !PT ;  /* 0x0000000f04047812 */ /* 0x000fc600078eb80b */
[----:B------:R5:W-:Y:S04]  /*0d80*/  STS [UR8+0x34], R5 ;  /* 0x00003405ff007988 */ /* 0x000be80008000808 */
[----:B------:R5:W-:Y:S02]  /*0d90*/  STS [UR8+0x1c], R4 ;  /* 0x00001c04ff007988 */ /* 0x000be40008000808 */
.L_x_27:
[----:B------:R-:W-:Y:S05]  /*0da0*/  BSYNC.RECONVERGENT B2 ;  /* 0x0000000000027941 */ /* 0x000fea0003800200 */
.L_x_26:
[----:B------:R-:W-:Y:S04]  /*0db0*/  BSSY.RECONVERGENT B3, `(.L_x_28) ;  /* 0x000001a000037945 */ /* 0x000fe80003800200 */
[----:B------:R-:W-:Y:S04]  /*0dc0*/  BSSY.RELIABLE B2, `(.L_x_29) ;  /* 0x0000015000027945 */ /* 0x000fe80003800100 */
[----:B------:R-:W-:Y:S05]  /*0dd0*/  @P3 BRA `(.L_x_30) ;  /* 0x0000000000203947 */ /* 0x000fea0003800000 */
[----:B-----5:R-:W4:Y:S02]  /*0de0*/  LDS R4, [UR8+0x34] ;  /* 0x00003408ff047984 */ /* 0x020f240008000800 */
[----:B----4-:R-:W-:-:S05]  /*0df0*/  LOP3.LUT R4, R4, 0x38, RZ, 0xb8, !PT ;  /* 0x0000003804047812 */ /* 0x010fca00078eb8ff */
[----:B------:R4:W-:Y:S01]  /*0e00*/  STS [UR8+0x34], R4 ;  /* 0x00003404ff007988 */ /* 0x0009e20008000808 */
[----:B------:R-:W-:Y:S05]  /*0e10*/  @P3 BRA `(.L_x_31) ;  /* 0x0000000000203947 */ /* 0x000fea0003800000 */
[----:B----4-:R-:W4:Y:S01]  /*0e20*/  LDS R4, [UR8+0x8] ;  /* 0x00000808ff047984 */ /* 0x010f220008000800 */
[----:B------:R-:W-:-:S05]  /*0e30*/  IMAD.MOV.U32 R5, RZ, RZ, 0x780 ;  /* 0x00000780ff057424 */ /* 0x000fca00078e00ff */
[----:B----4-:R-:W-:-:S05]  /*0e40*/  LOP3.LUT R4, R4, 0x500, R5, 0xd8, !PT ;  /* 0x0000050004047812 */ /* 0x010fca00078ed805 */
[----:B------:R4:W-:Y:S02]  /*0e50*/  STS [UR8+0x8], R4 ;  /* 0x00000804ff007988 */ /* 0x0009e40008000808 */
.L_x_30:
[----:B------:R-:W-:Y:S05]  /*0e60*/  @P3 BRA `(.L_x_32) ;  /* 0x0000000000283947 */ /* 0x000fea0003800000 */
[----:B----45:R-:W4:Y:S02]  /*0e70*/  LDS R4, [UR8+0x8] ;  /* 0x00000808ff047984 */ /* 0x030f240008000800 */
[----:B----4-:R-:W-:-:S05]  /*0e80*/  LOP3.LUT R4, R4, 0x1800, RZ, 0xb8, !PT ;  /* 0x0000180004047812 */ /* 0x010fca00078eb8ff */
[----:B------:R5:W-:Y:S02]  /*0e90*/  STS [UR8+0x8], R4 ;  /* 0x00000804ff007988 */ /* 0x000be40008000808 */
.L_x_31:
[----:B------:R-:W-:Y:S05]  /*0ea0*/  @P3 BREAK.RELIABLE B2 ;  /* 0x0000000000023942 */ /* 0x000fea0003800100 */
[----:B------:R-:W-:Y:S05]  /*0eb0*/  @P3 BRA `(.L_x_33) ;  /* 0x0000000000243947 */ /* 0x000fea0003800000 */
[----:B----45:R-:W4:Y:S01]  /*0ec0*/  LDS R4, [UR8+0x8] ;  /* 0x00000808ff047984 */ /* 0x030f220008000800 */
[----:B------:R-:W-:-:S05]  /*0ed0*/  IMAD.MOV.U32 R5, RZ, RZ, 0x6000 ;  /* 0x00006000ff057424 */ /* 0x000fca00078e00ff */
[----:B----4-:R-:W-:-:S04]  /*0ee0*/  LOP3.LUT R4, R4, 0x4000, R5, 0xd8, !PT ;  /* 0x0000400004047812 */ /* 0x010fc800078ed805 */
[----:B------:R-:W-:-:S05]  /*0ef0*/  LOP3.LUT R4, R4, 0x400000, RZ, 0xb8, !PT ;  /* 0x0040000004047812 */ /* 0x000fca00078eb8ff */
[----:B------:R4:W-:Y:S02]  /*0f00*/  STS [UR8+0x8], R4 ;  /* 0x00000804ff007988 */ /* 0x0009e40008000808 */
.L_x_32:
[----:B------:R-:W-:Y:S05]  /*0f10*/  BSYNC.RELIABLE B2 ;  /* 0x0000000000027941 */ /* 0x000fea0003800100 */
.L_x_29:
[----:B----45:R-:W4:Y:S02]  /*0f20*/  @!P3 LDS R4, [UR8+0x8] ;  /* 0x00000808ff04b984 */ /* 0x030f240008000800 */
[----:B----4-:R-:W-:-:S05]  /*0f30*/  @!P3 LOP3.LUT R4, R4, 0x8000, RZ, 0xb8, !PT ;  /* 0x000080000404b812 */ /* 0x010fca00078eb8ff */
[----:B------:R4:W-:Y:S02]  /*0f40*/  @!P3 STS [UR8+0x8], R4 ;  /* 0x00000804ff00b988 */ /* 0x0009e40008000808 */
.L_x_33:
[----:B------:R-:W-:Y:S05]  /*0f50*/  BSYNC.RECONVERGENT B3 ;  /* 0x0000000000037941 */ /* 0x000fea0003800200 */
.L_x_28:
[----:B------:R-:W-:Y:S05]  /*0f60*/  WARPSYNC.ALL ;  /* 0x0000000000007948 */ /* 0x000fea0003800000 */
[----:B------:R-:W-:Y:S01]  /*0f70*/  NOP ;  /* 0x0000000000007918 */ /* 0x000fe20000000000 */
[----:B------:R-:W-:-:S04]  /*0f80*/  UIADD3 UR5, UPT, UPT, UR4, 0x80, URZ ;  /* 0x0000008004057890 */ /* 0x000fc8000fffe0ff */
[----:B------:R-:W-:-:S04]  /*0f90*/  UIADD3 UR14, UP0, UPT, UR5, UR16, URZ ;  /* 0x00000010050e7290 */ /* 0x000fc8000ff1e0ff */
[----:B------:R-:W-:Y:S01]  /*0fa0*/  ULEA.HI.X.SX32 UR15, UR5, UR17, 0x1, UP0 ;  /* 0x00000011050f7291 */ /* 0x000fe200080f0eff */
[----:B------:R-:W-:Y:S11]  /*0fb0*/  @P0 BRA `(.L_x_34) ;  /* 0x0000000000300947 */ /* 0x000ff60003800000 */
[----:B----45:R-:W4:Y:S01]  /*0fc0*/  S2R R4, SR_LANEID ;  /* 0x0000000000047919 */ /* 0x030f220000000000 */
[----:B------:R-:W-:Y:S05]  /*0fd0*/  WARPSYNC.ALL ;  /* 0x0000000000007948 */ /* 0x000fea0003800000 */
[----:B------:R-:W-:Y:S01]  /*0fe0*/  NOP ;  /* 0x0000000000007918 */ /* 0x000fe20000000000 */
[----:B----4-:R-:W-:-:S05]  /*0ff0*/  IMAD.SHL.U32 R8, R4, 0x4, RZ ;  /* 0x0000000404087824 */ /* 0x010fca00078e00ff */
[----:B------:R-:W4:Y:S01]  /*1000*/  LDS R9, [R8+UR8] ;  /* 0x0000000808097984 */ /* 0x000f220008000800 */
[----:B------:R-:W-:-:S05]  /*1010*/  IADD3 R4, P1, PT, R8, UR14, RZ ;  /* 0x0000000e08047c10 */ /* 0x000fca000ff3e0ff */
[----:B------:R-:W-:-:S05]  /*1020*/  IMAD.X R5, RZ, RZ, UR15, P1 ;  /* 0x0000000fff057e24 */ /* 0x000fca00088e06ff */
[----:B----4-:R4:W5:Y:S01]  /*1030*/  ATOMG.E.EXCH.STRONG.GPU PT, RZ, [R4], R9 ;  /* 0x0000000904ff73a8 */ /* 0x01096200041ee100 */
[----:B------:R-:W-:-:S04]  /*1040*/  DEPBAR {5,4,3,2,1,0} ;  /* 0x0000003f0000791a */ /* 0x000fc80000000000 */
[----:B------:R-:W2:Y:S02]  /*1050*/  CCTL.E.C.LDCU.IV.DEEP [UR14] ;  /* 0x000000000e007540 */ /* 0x000ea40009c08000 */
[----:B--2---:R4:W-:Y:S01]  /*1060*/  UTMACCTL.IV [UR14] ;  /* 0x000000000e0079b9 */ /* 0x0049e20008000000 */
[----:B------:R-:W-:Y:S01]  /*1070*/  NOP ;  /* 0x0000000000007918 */ /* 0x000fe20000000000 */
.L_x_34:
[----:B------:R-:W-:Y:S05]  /*1080*/  @P0 BRA `(.L_x_35) ;  /* 0x00000000000c0947 */ /* 0x000fea0003800000 */
[----:B------:R0:W-:Y:S01]  /*1090*/  UTMACMDFLUSH ;  /* 0x00000000000079b7 */ /* 0x0001e20000000000 */
[----:B------:R-:W-:Y:S05]  /*10a0*/  @P0 BRA `(.L_x_35) ;  /* 0x0000000000040947 */ /* 0x000fea0003800000 */
[----:B------:R-:W-:-:S04]  /*10b0*/  DEPBAR.LE SB0, 0x0 ;  /* 0x000080000000791a */ /* 0x000fc80000000000 */
.L_x_35:
[----:B------:R-:W-:Y:S05]  /*10c0*/  WARPSYNC.ALL ;  /* 0x0000000000007948 */ /* 0x000fea0003800000 */
[----:B------:R-:W-:Y:S01]  /*10d0*/  NOP ;  /* 0x0000000000007918 */ /* 0x000fe20000000000 */
[----:B-----5:R-:W-:Y:S06]  /*10e0*/  BAR.SYNC.DEFER_BLOCKING 0x0 ;  /* 0x0000000000007b1d */ /* 0x020fec0000010000 */
[----:B------:R-:W-:Y:S02]  /*10f0*/  BSSY.RECONVERGENT B3, `(.L_x_36) ;  /* 0x000000b000037945 */ /* 0x000fe40003800200 */
[----:B------:R-:W-:Y:S06]  /*1100*/  BAR.SYNC.DEFER_BLOCKING 0x0 ;  /* 0x0000000000007b1d */ /* 0x000fec0000010000 */
[----:B------:R5:W-:Y:S01]  /*1110*/  @!P0 STS [R7], RZ ;  /* 0x000000ff07008388 */ /* 0x000be20000000800 */
[----:B------:R-:W-:Y:S01]  /*1120*/  NOP ;  /* 0x0000000000007918 */ /* 0x000fe20000000000 */
[----:B------:R-:W-:Y:S05]  /*1130*/  @P3 BRA `(.L_x_37) ;  /* 0x0000000000183947 */ /* 0x000fea0003800000 */
[----:B----4-:R-:W4:Y:S01]  /*1140*/  LDS R4, [UR8+0x8] ;  /* 0x00000808ff047984 */ /* 0x010f220008000800 */
[----:B------:R-:W2:Y:S01]  /*1150*/  LDC.64 R8, c[0x0][0x390] ;  /* 0x0000e400ff087b82 */ /* 0x000ea20000000a00 */
[----:B------:R-:W-:Y:S02]  /*1160*/  IMAD.MOV.U32 R5, RZ, RZ, 0x70 ;  /* 0x00000070ff057424 */ /* 0x000fe400078e00ff */
[----:B--2---:R2:W-:Y:S03]  /*1170*/  STS.64 [UR8], R8 ;  /* 0x00000008ff007988 */ /* 0x0045e60008000a08 */
[----:B----4-:R-:W-:-:S05]  /*1180*/  LOP3.LUT R4, R4, 0x10, R5, 0xd8, !PT ;  /* 0x0000001004047812 */ /* 0x010fca00078ed805 */
[----:B------:R2:W-:Y:S02]  /*1190*/  STS [UR8+0x8], R4 ;  /* 0x00000804ff007988 */ /* 0x0005e40008000808 */
.L_x_37:
[----:B----4-:R-:W-:Y:S05]  /*11a0*/  BSYNC.RECONVERGENT B3 ;  /* 0x0000000000037941 */ /* 0x010fea0003800200 */
.L_x_36:
[----:B------:R-:W-:Y:S04]  /*11b0*/  BSSY.RECONVERGENT B4, `(.L_x_38) ;  /* 0x0000011000047945 */ /* 0x000fe80003800200 */
[----:B------:R-:W-:Y:S04]  /*11c0*/  BSSY.RELIABLE B3, `(.L_x_39) ;  /* 0x000000e000037945 */ /* 0x000fe80003800100 */
[----:B------:R-:W-:Y:S05]  /*11d0*/  @P3 BRA `(.L_x_40) ;  /* 0x0000000000243947 */ /* 0x000fea0003800000 */
[----:B--2---:R-:W2:Y:S01]  /*11e0*/  LDS R4, [UR8+0x34] ;  /* 0x00003408ff047984 */ /* 0x004ea20008000800 */
[----:B------:R-:W-:-:S05]  /*11f0*/  IMAD.MOV.U32 R5, RZ, RZ, 0x3f000000 ;  /* 0x3f000000ff057424 */ /* 0x000fca00078e00ff */
[----:B--2---:R-:W-:-:S05]  /*1200*/  LOP3.LUT R4, R4, 0xff000000, R5, 0xb8, !PT ;  /* 0xff00000004047812 */ /* 0x004fca00078eb805 */
[----:B------:R2:W-:Y:S01]  /*1210*/  STS [UR8+0x34], R4 ;  /* 0x00003404ff007988 */ /* 0x0005e20008000808 */
[----:B------:R-:W-:Y:S05]  /*1220*/  @P3 BRA `(.L_x_41) ;  /* 0x00000000001c3947 */ /* 0x000fea0003800000 */
[----:B--2---:R-:W2:Y:S01]  /*1230*/  LDS R4, [UR8+0x38] ;  /* 0x00003808ff047984 */ /* 0x004ea20008000800 */
[----:B------:R-:W-:-:S05]  /*1240*/  IMAD.MOV.U32 R5, RZ, RZ, 0x3f ;  /* 0x0000003fff057424 */ /* 0x000fca00078e00ff */
[----:B--2---:R-:W-:-:S05]  /*1250*/  LOP3.LUT R4, R4, 0xff, R5, 0xb8, !PT ;  /* 0x000000ff04047812 */ /* 0x004fca00078eb805 */
[----:B------:R4:W-:Y:S02]  /*1260*/  STS [UR8+0x38], R4 ;  /* 0x00003804ff007988 */ /* 0x0009e40008000808 */
.L_x_40:
[----:B------:R-:W-:Y:S05]  /*1270*/  @P3 BREAK.RELIABLE B3 ;  /* 0x0000000000033942 */ /* 0x000fea0003800100 */
[----:B------:R-:W-:Y:S05]  /*1280*/  @P3 BRA `(.L_x_42) ;  /* 0x00000000000c3947 */ /* 0x000fea0003800000 */
[----:B------:R2:W-:Y:S02]  /*1290*/  STS [UR8+0x20], R3 ;  /* 0x00002003ff007988 */ /* 0x0005e40008000808 */
.L_x_41:
[----:B------:R-:W-:Y:S05]  /*12a0*/  BSYNC.RELIABLE B3 ;  /* 0x0000000000037941 */ /* 0x000fea0003800100 */
.L_x_39:
[----:B------:R2:W-:Y:S02]  /*12b0*/  @!P3 STS [UR8+0x24], R2 ;  /* 0x00002402ff00b988 */ /* 0x0005e40008000808 */
.L_x_42:
[----:B------:R-:W-:Y:S05]  /*12c0*/  BSYNC.RECONVERGENT B4 ;  /* 0x0000000000047941 */ /* 0x000fea0003800200 */
.L_x_38:
[----:B------:R-:W-:Y:S05]  /*12d0*/  WARPSYNC.ALL ;  /* 0x0000000000007948 */ /* 0x000fea0003800000 */
[----:B------:R-:W-:Y:S01]  /*12e0*/  NOP ;  /* 0x0000000000007918 */ /* 0x000fe20000000000 */
[----:B------:R-:W-:Y:S04]  /*12f0*/  BSSY.RECONVERGENT B4, `(.L_x_43) ;  /* 0x000000e000047945 */ /* 0x000fe80003800200 */
[----:B------:R-:W-:Y:S05]  /*1300*/  @P3 BRA `(.L_x_44) ;  /* 0x0000000000303947 */ /* 0x000fea0003800000 */
[----:B--23--:R-:W2:Y:S01]  /*1310*/  LDS R3, [UR8+0x34] ;  /* 0x00003408ff037984 */ /* 0x00cea20008000800 */
[----:B----4-:R-:W3:Y:S03]  /*1320*/  LDC.64 R4, c[0x0][0x3b8] ;  /* 0x0000ee00ff047b82 */ /* 0x010ee60000000a00 */
[----:B------:R-:W4:Y:S01]  /*1330*/  LDS R2, [UR8+0x1c] ;  /* 0x00001c08ff027984 */ /* 0x000f220008000800 */
[C---:B---3--:R-:W-:Y:S01]  /*1340*/  SHF.L.U64.HI R5, R4.reuse, 0x1, R5 ;  /* 0x0000000104057819 */ /* 0x048fe20000010205 */
[----:B------:R-:W-:-:S03]  /*1350*/  IMAD.SHL.U32 R4, R4, 0x2, RZ ;  /* 0x0000000204047824 */ /* 0x000fc600078e00ff */
[--C-:B-----5:R-:W-:Y:S02]  /*1360*/  SHF.R.U32.HI R7, RZ, 0x4, R5.reuse ;  /* 0x00000004ff077819 */ /* 0x120fe40000011605 */
[----:B------:R-:W-:-:S05]  /*1370*/  SHF.R.U64 R4, R4, 0x4, R5 ;  /* 0x0000000404047819 */ /* 0x000fca0000001205 */
[----:B------:R3:W-:Y:S01]  /*1380*/  STS [UR8+0xc], R4 ;  /* 0x00000c04ff007988 */ /* 0x0007e20008000808 */
[----:B--2---:R-:W-:Y:S02]  /*1390*/  LOP3.LUT R3, R3, 0x7, RZ, 0xb8, !PT ;  /* 0x0000000703037812 */ /* 0x004fe400078eb8ff */
[----:B----4-:R-:W-:-:S03]  /*13a0*/  LOP3.LUT R2, R2, 0xf, R7, 0xb8, !PT ;  /* 0x0000000f02027812 */ /* 0x010fc600078eb807 */
[----:B------:R3:W-:Y:S04]  /*13b0*/  STS [UR8+0x34], R3 ;  /* 0x00003403ff007988 */ /* 0x0007e80008000808 */
[----:B------:R3:W-:Y:S02]  /*13c0*/  STS [UR8+0x1c], R2 ;  /* 0x00001c02ff007988 */ /* 0x0007e40008000808 */
.L_x_44:
[----:B------:R-:W-:Y:S05]  /*13d0*/  BSYNC.RECONVERGENT B4 ;  /* 0x0000000000047941 */ /* 0x000fea0003800200 */
.L_x_43:
[----:B------:R-:W-:Y:S04]  /*13e0*/  BSSY.RECONVERGENT B5, `(.L_x_45) ;  /* 0x000001a000057945 */ /* 0x000fe80003800200 */
[----:B------:R-:W-:Y:S04]  /*13f0*/  BSSY.RELIABLE B4, `(.L_x_46) ;  /* 0x0000015000047945 */ /* 0x000fe80003800100 */
[----:B------:R-:W-:Y:S05]  /*1400*/  @P3 BRA `(.L_x_47) ;  /* 0x0000000000203947 */ /* 0x000fea0003800000 */
[----:B--23--:R-:W2:Y:S02]  /*1410*/  LDS R2, [UR8+0x34] ;  /* 0x00003408ff027984 */ /* 0x00cea40008000800 */
[----:B--2---:R-:W-:-:S05]  /*1420*/  LOP3.LUT R2, R2, 0x38, RZ, 0xb8, !PT ;  /* 0x0000003802027812 */ /* 0x004fca00078eb8ff */
[----:B------:R2:W-:Y:S01]  /*1430*/  STS [UR8+0x34], R2 ;  /* 0x00003402ff007988 */ /* 0x0005e20008000808 */
[----:B------:R-:W-:Y:S05]  /*1440*/  @P3 BRA `(.L_x_48) ;  /* 0x0000000000203947 */ /* 0x000fea0003800000 */
[----:B--2---:R-:W2:Y:S01]  /*1450*/  LDS R2, [UR8+0x8] ;  /* 0x00000808ff027984 */ /* 0x004ea20008000800 */
[----:B------:R-:W-:-:S05]  /*1460*/  IMAD.MOV.U32 R3, RZ, RZ, 0x780 ;  /* 0x00000780ff037424 */ /* 0x000fca00078e00ff */
[----:B--2---:R-:W-:-:S05]  /*1470*/  LOP3.LUT R2, R2, 0x500, R3, 0xd8, !PT ;  /* 0x0000050002027812 */ /* 0x004fca00078ed803 */
[----:B------:R2:W-:Y:S02]  /*1480*/  STS [UR8+0x8], R2 ;  /* 0x00000802ff007988 */ /* 0x0005e40008000808 */
.L_x_47:
[----:B------:R-:W-:Y:S05]  /*1490*/  @P3 BRA `(.L_x_49) ;  /* 0x0000000000283947 */ /* 0x000fea0003800000 */
[----:B--23--:R-:W2:Y:S02]  /*14a0*/  LDS R2, [UR8+0x8] ;  /* 0x00000808ff027984 */ /* 0x00cea40008000800 */
[----:B--2---:R-:W-:-:S05]  /*14b0*/  LOP3.LUT R2, R2, 0x1800, RZ, 0xb8, !PT ;  /* 0x0000180002027812 */ /* 0x004fca00078eb8ff */
[----:B------:R3:W-:Y:S02]  /*14c0*/  STS [UR8+0x8], R2 ;  /* 0x00000802ff007988 */ /* 0x0007e40008000808 */
.L_x_48:
[----:B------:R-:W-:Y:S05]  /*14d0*/  @P3 BREAK.RELIABLE B4 ;  /* 0x0000000000043942 */ /* 0x000fea0003800100 */
[----:B------:R-:W-:Y:S05]  /*14e0*/  @P3 BRA `(.L_x_50) ;  /* 0x0000000000243947 */ /* 0x000fea0003800000 */
[----:B--23--:R-:W2:Y:S01]  /*14f0*/  LDS R2, [UR8+0x8] ;  /* 0x00000808ff027984 */ /* 0x00cea20008000800 */
[----:B------:R-:W-:-:S05]  /*1500*/  IMAD.MOV.U32 R3, RZ, RZ, 0x6000 ;  /* 0x00006000ff037424 */ /* 0x000fca00078e00ff */
[----:B--2---:R-:W-:-:S04]  /*1510*/  LOP3.LUT R2, R2, 0x6000, R3, 0xd8, !PT ;  /* 0x0000600002027812 */ /* 0x004fc800078ed803 */
[----:B------:R-:W-:-:S05]  /*1520*/  LOP3.LUT R2, R2, 0x400000, RZ, 0xb8, !PT ;  /* 0x0040000002027812 */ /* 0x000fca00078eb8ff */
[----:B------:R2:W-:Y:S02]  /*1530*/  STS [UR8+0x8], R2 ;  /* 0x00000802ff007988 */ /* 0x0005e40008000808 */
.L_x_49:
[----:B------:R-:W-:Y:S05]  /*1540*/  BSYNC.RELIABLE B4 ;  /* 0x0000000000047941 */ /* 0x000fea0003800100 */
.L_x_46:
[----:B--23--:R-:W2:Y:S02]  /*1550*/  @!P3 LDS R2, [UR8+0x8] ;  /* 0x00000808ff02b984 */ /* 0x00cea40008000800 */
[----:B--2---:R-:W-:-:S05]  /*1560*/  @!P3 LOP3.LUT R2, R2, 0x8000, RZ, 0xb8, !PT ;  /* 0x000080000202b812 */ /* 0x004fca00078eb8ff */
[----:B------:R2:W-:Y:S02]  /*1570*/  @!P3 STS [UR8+0x8], R2 ;  /* 0x00000802ff00b988 */ /* 0x0005e40008000808 */
.L_x_50:
[----:B------:R-:W-:Y:S05]  /*1580*/  BSYNC.RECONVERGENT B5 ;  /* 0x0000000000057941 */ /* 0x000fea0003800200 */
.L_x_45:
[----:B------:R-:W-:Y:S05]  /*1590*/  WARPSYNC.ALL ;  /* 0x0000000000007948 */ /* 0x000fea0003800000 */
[----:B------:R-:W-:Y:S01]  /*15a0*/  NOP ;  /* 0x0000000000007918 */ /* 0x000fe20000000000 */
[----:B------:R-:W-:-:S04]  /*15b0*/  UIADD3 UR4, UPT, UPT, UR4, 0x100, URZ ;  /* 0x0000010004047890 */ /* 0x000fc8000fffe0ff */
[----:B------:R-:W-:-:S04]  /*15c0*/  UIADD3 UR23, UP0, UPT, UR4, UR16, URZ ;  /* 0x0000001004177290 */ /* 0x000fc8000ff1e0ff */
[----:B------:R-:W-:Y:S01]  /*15d0*/  ULEA.HI.X.SX32 UR28, UR4, UR17, 0x1, UP0 ;  /* 0x00000011041c7291 */ /* 0x000fe200080f0eff */
[----:B------:R-:W-:Y:S11]  /*15e0*/  @P0 BRA `(.L_x_51) ;  /* 0x0000000000380947 */ /* 0x000ff60003800000 */
[----:B--23--:R-:W2:Y:S01]  /*15f0*/  S2R R2, SR_LANEID ;  /* 0x0000000000027919 */ /* 0x00cea20000000000 */
[----:B------:R-:W-:Y:S05]  /*1600*/  WARPSYNC.ALL ;  /* 0x0000000000007948 */ /* 0x000fea0003800000 */
[----:B------:R-:W-:Y:S01]  /*1610*/  NOP ;  /* 0x0000000000007918 */ /* 0x000fe20000000000 */
[----:B--2-4-:R-:W-:-:S05]  /*1620*/  IMAD.SHL.U32 R4, R2, 0x4, RZ ;  /* 0x0000000402047824 */ /* 0x014fca00078e00ff */
[----:B------:R-:W2:Y:S01]  /*1630*/  LDS R5, [R4+UR8] ;  /* 0x0000000804057984 */ /* 0x000ea20008000800 */
[----:B------:R-:W-:Y:S01]  /*1640*/  IADD3 R2, P1, PT, R4, UR23, RZ ;  /* 0x0000001704027c10 */ /* 0x000fe2000ff3e0ff */
[----:B------:R-:W-:-:S04]  /*1650*/  UMOV UR4, UR23 ;  /* 0x0000001700047c82 */ /* 0x000fc80008000000 */
[----:B------:R-:W-:Y:S01]  /*1660*/  IMAD.X R3, RZ, RZ, UR28, P1 ;  /* 0x0000001cff037e24 */ /* 0x000fe200088e06ff */
[----:B------:R-:W-:-:S04]  /*1670*/  UMOV UR5, UR28 ;  /* 0x0000001c00057c82 */ /* 0x000fc80008000000 */
[----:B--2---:R2:W3:Y:S01]  /*1680*/  ATOMG.E.EXCH.STRONG.GPU PT, RZ, [R2], R5 ;  /* 0x0000000502ff73a8 */ /* 0x0044e200041ee100 */
[----:B------:R-:W-:-:S04]  /*1690*/  DEPBAR {5,4,3,2,1,0} ;  /* 0x0000003f0000791a */ /* 0x000fc80000000000 */
[----:B------:R-:W4:Y:S02]  /*16a0*/  CCTL.E.C.LDCU.IV.DEEP [UR4] ;  /* 0x0000000004007540 */ /* 0x000f240009c08000 */
[----:B----4-:R2:W-:Y:S01]  /*16b0*/  UTMACCTL.IV [UR4] ;  /* 0x00000000040079b9 */ /* 0x0105e20008000000 */
[----:B------:R-:W-:Y:S01]  /*16c0*/  NOP ;  /* 0x0000000000007918 */ /* 0x000fe20000000000 */
.L_x_51:
[----:B------:R-:W-:Y:S05]  /*16d0*/  @P0 BRA `(.L_x_52) ;  /* 0x00000000000c0947 */ /* 0x000fea0003800000 */
[----:B------:R0:W-:Y:S01]  /*16e0*/  UTMACMDFLUSH ;  /* 0x00000000000079b7 */ /* 0x0001e20000000000 */
[----:B------:R-:W-:Y:S05]  /*16f0*/  @P0 BRA `(.L_x_52) ;  /* 0x0000000000040947 */ /* 0x000fea0003800000 */
[----:B------:R-:W-:-:S04]  /*1700*/  DEPBAR.LE SB0, 0x0 ;  /* 0x000080000000791a */ /* 0x000fc80000000000 */
.L_x_52:
[----:B------:R-:W-:Y:S05]  /*1710*/  WARPSYNC.ALL ;  /* 0x0000000000007948 */ /* 0x000fea0003800000 */
[----:B------:R-:W-:Y:S01]  /*1720*/  NOP ;  /* 0x0000000000007918 */ /* 0x000fe20000000000 */
[----:B---3--:R-:W-:Y:S01]  /*1730*/  BAR.SYNC.DEFER_BLOCKING 0x0 ;  /* 0x0000000000007b1d */ /* 0x008fe20000010000 */
[----:B------:R-:W-:Y:S01]  /*1740*/  ISETP.GE.AND P0, PT, R6, 0x1, PT ;  /* 0x000000010600780c */ /* 0x000fe20003f06270 */
[----:B------:R-:W-:Y:S01]  /*1750*/  USHF.L.U32 UR11, UR11, 0x6, URZ ;  /* 0x000000060b0b7899 */ /* 0x000fe200080006ff */
[----:B--2---:R-:W-:Y:S01]  /*1760*/  SHF.R.U32.HI R2, RZ, 0x5, R0 ;  /* 0x00000005ff027819 */ /* 0x004fe20000011600 */
[----:B------:R-:W-:-:S02]  /*1770*/  USHF.L.U32 UR27, UR6, 0x6, URZ ;  /* 0x00000006061b7899 */ /* 0x000fc400080006ff */
[----:B------:R-:W-:Y:S01]  /*1780*/  VOTEU.ALL UP0, P3 ;  /* 0x0000000000ff7886 */ /* 0x000fe20001800000 */
[----:B------:R-:W-:Y:S01]  /*1790*/  UMOV UR4, 0x1 ;  /* 0x0000000100047882 */ /* 0x000fe20000000000 */
[----:B------:R-:W-:Y:S01]  /*17a0*/  VOTEU.ALL UP1, P3 ;  /* 0x0000000000ff7886 */ /* 0x000fe20001820000 */
[----:B------:R-:W-:Y:S02]  /*17b0*/  R2UR UR22, R2 ;  /* 0x00000000021672ca */ /* 0x000fe400000e0000 */
[----:B------:R-:W-:-:S04]  /*17c0*/  @!UP0 UIADD3 UR16, UPT, UPT, -UR4, 0x100000, URZ ;  /* 0x0010000004108890 */ /* 0x000fc8000fffe1ff */
[----:B------:R-:W-:Y:S02]  /*17d0*/  @!UP0 USHF.L.U32 UR17, UR16, 0xb, URZ ;  /* 0x0000000b10118899 */ /* 0x000fe400080006ff */
[----:B------:R-:W-:Y:S02]  /*17e0*/  @!UP0 USHF.L.U32 UR16, UR16, 0x1, URZ ;  /* 0x0000000110108899 */ /* 0x000fe400080006ff */
[----:B------:R-:W-:-:S04]  /*17f0*/  @!UP0 UIADD3 UR4, UPT, UPT, -UR4, 0x100000, URZ ;  /* 0x0010000004048890 */ /* 0x000fc8000fffe1ff */
[----:B------:R-:W-:Y:S02]  /*1800*/  @!UP0 USHF.L.U32 UR5, UR4, 0xb, URZ ;  /* 0x0000000b04058899 */ /* 0x000fe400080006ff */
[----:B------:R-:W-:Y:S01]  /*1810*/  @!UP0 USHF.L.U32 UR4, UR4, 0x1, URZ ;  /* 0x0000000104048899 */ /* 0x000fe200080006ff */
[----:B------:R-:W-:Y:S01]  /*1820*/  VOTEU.ALL UP0, P3 ;  /* 0x0000000000ff7886 */ /* 0x000fe20001800000 */
[----:B------:R-:W2:Y:S04]  /*1830*/  FENCE.VIEW.ASYNC.S ;  /* 0x00000000000073c6 */ /* 0x000ea80000000000 */
[----:B--2---:R2:W3:Y:S06]  /*1840*/  @!UP0 SYNCS.EXCH.64 URZ, [UR8+0x2000], UR16 ;  /* 0x0020001008ff85b2 */ /* 0x0044ec0008000100 */
[----:B------:R2:W4:Y:S01]  /*1850*/  @!UP1 SYNCS.EXCH.64 URZ, [UR8+0x2010], UR4 ;  /* 0x0020100408ff95b2 */ /* 0x0005220008000100 */
[----:B------:R-:W-:Y:S05]  /*1860*/  @!P0 BRA `(.L_x_53) ;  /* 0x0000000400b88947 */ /* 0x000fea0003800000 */
[----:B---34-:R-:W-:Y:S01]  /*1870*/  BAR.SYNC.DEFER_BLOCKING 0x0 ;  /* 0x0000000000007b1d */ /* 0x018fe20000010000 */
[----:B------:R-:W-:Y:S01]  /*1880*/  @!P3 IMAD.MOV.U32 R2, RZ, RZ, 0x2000 ;  /* 0x00002000ff02b424 */ /* 0x000fe200078e00ff */
[----:B------:R-:W-:Y:S02]  /*1890*/  ELECT P1, URZ, PT ;  /* 0x0000000000ff782f */ /* 0x000fe40003820000 */
[----:B------:R-:W-:Y:S02]  /*18a0*/  ELECT P0, URZ, PT ;  /* 0x0000000000ff782f */ /* 0x000fe40003800000 */
[C---:B------:R-:W-:Y:S01]  /*18b0*/  ISETP.LT.U32.AND P1, PT, R20.reuse, 0x20, P1 ;  /* 0x000000201400780c */ /* 0x040fe20000f21070 */
[----:B------:R-:W-:Y:S01]  /*18c0*/  UIADD3 UR24, UPT, UPT, UR8, 0x1000, URZ ;  /* 0x0000100008187890 */ /* 0x000fe2000fffe0ff */
[----:B------:R-:W-:Y:S01]  /*18d0*/  ISETP.LT.U32.AND P0, PT, R20, 0x20, P0 ;  /* 0x000000201400780c */ /* 0x000fe20000701070 */
[----:B--2---:R-:W-:Y:S02]  /*18e0*/  USHF.R.U32.HI UR4, URZ, 0x4, UR8 ;  /* 0x00000004ff047899 */ /* 0x004fe40008011608 */
[----:B------:R-:W-:-:S02]  /*18f0*/  USHF.R.U32.HI UR6, URZ, 0x4, UR24 ;  /* 0x00000004ff067899 */ /* 0x000fc40008011618 */
[----:B------:R-:W-:Y:S02]  /*1900*/  USGXT.U32 UR4, UR4, 0xe ;  /* 0x0000000e0404789a */ /* 0x000fe40008000000 */
[----:B------:R-:W-:Y:S01]  /*1910*/  USGXT.U32 UR6, UR6, 0xe ;  /* 0x0000000e0606789a */ /* 0x000fe20008000000 */
[----:B------:R-:W-:Y:S01]  /*1920*/  UMOV UR20, 0xfffffffe ;  /* 0xfffffffe00147882 */ /* 0x000fe20000000000 */
[----:B------:R-:W-:Y:S02]  /*1930*/  UMOV UR21, 0x7fffbfdf ;  /* 0x7fffbfdf00157882 */ /* 0x000fe40000000000 */
[----:B------:R-:W-:Y:S01]  /*1940*/  VOTEU.ANY UP0, P1 ;  /* 0x0000000000ff7886 */ /* 0x000fe20000800100 */
[----:B------:R-:W-:Y:S01]  /*1950*/  VOTEU.ANY UP2, P1 ;  /* 0x0000000000ff7886 */ /* 0x000fe20000840100 */
[----:B------:R-:W-:Y:S01]  /*1960*/  VOTEU.ANY UP1, P0 ;  /* 0x0000000000ff7886 */ /* 0x000fe20000020100 */
[----:B------:R-:W-:Y:S01]  /*1970*/  VOTEU.ANY UP3, P0 ;  /* 0x0000000000ff7886 */ /* 0x000fe20000060100 */
[----:B------:R-:W-:Y:S01]  /*1980*/  UMOV UR5, URZ ;  /* 0x000000ff00057c82 */ /* 0x000fe20008000000 */
[----:B------:R2:W-:Y:S01]  /*1990*/  @!P3 SYNCS.ARRIVE.TRANS64 RZ, [UR8+0x2000], R2 ;  /* 0x00200002ffffb9a7 */ /* 0x0005e20008000008 */
[----:B------:R3:W-:Y:S06]  /*19a0*/  MEMBAR.ALL.CTA ;  /* 0x0000000000007992 */ /* 0x0007ec0000008000 */
[----:B---3--:R-:W3:Y:S01]  /*19b0*/  FENCE.VIEW.ASYNC.S ;  /* 0x00000000000073c6 */ /* 0x008ee20000000000 */
[----:B------:R-:W-:Y:S01]  /*19c0*/  @UP0 UIADD3 UR9, UPT, UPT, UR8, 0x2000, URZ ;  /* 0x0000200008090890 */ /* 0x000fe2000fffe0ff */
[----:B------:R-:W-:Y:S01]  /*19d0*/  @UP0 UMOV UR10, URZ ;  /* 0x000000ff000a0c82 */ /* 0x000fe20008000000 */
[----:B------:R-:W-:Y:S01]  /*19e0*/  @UP1 UIADD3 UR25, UPT, UPT, UR8, 0x2000, URZ ;  /* 0x0000200008191890 */ /* 0x000fe2000fffe0ff */
[----:B------:R-:W-:Y:S01]  /*19f0*/  @UP1 UMOV UR26, URZ ;  /* 0x000000ff001a1c82 */ /* 0x000fe20008000000 */
[----:B------:R-:W-:Y:S01]  /*1a00*/  UMOV UR7, URZ ;  /* 0x000000ff00077c82 */ /* 0x000fe20008000000 */
[----:B------:R-:W-:-:S02]  /*1a10*/  UIADD3.64 UR18, UPT, UPT, UR4, -UR20, URZ ;  /* 0x8000001404127297 */ /* 0x000fc4000fffe0ff */
[----:B------:R-:W-:Y:S02]  /*1a20*/  UIADD3.64 UR20, UPT, UPT, UR6, -UR20, URZ ;  /* 0x8000001406147297 */ /* 0x000fe4000fffe0ff */
[----:B------:R-:W-:Y:S01]  /*1a30*/  UISETP.NE.U32.AND UP0, UPT, UR22, URZ, UPT ;  /* 0x000000ff1600728c */ /* 0x000fe2000bf05070 */
[----:B------:R-:W-:Y:S01]  /*1a40*/  UMOV UR16, UR4 ;  /* 0x0000000400107c82 */ /* 0x000fe20008000000 */
[----:B------:R-:W-:Y:S01]  /*1a50*/  UMOV UR17, 0x80004020 ;  /* 0x8000402000117882 */ /* 0x000fe20000000000 */
[----:B------:R-:W-:Y:S01]  /*1a60*/  UMOV UR7, 0x80004020 ;  /* 0x8000402000077882 */ /* 0x000fe20000000000 */
[----:B---3--:R-:W-:Y:S06]  /*1a70*/  BAR.SYNC.DEFER_BLOCKING 0x0 ;  /* 0x0000000000007b1d */ /* 0x008fec0000010000 */
[----:B------:R2:W-:Y:S02]  /*1a80*/  @UP2 UTMALDG.2D [UR8], [UR12] ;  /* 0x000000080c0025b4 */ /* 0x0005e40008008000 */
[----:B------:R-:W-:Y:S06]  /*1a90*/  BAR.SYNC.DEFER_BLOCKING 0x0 ;  /* 0x0000000000007b1d */ /* 0x000fec0000010000 */
[----:B------:R2:W-:Y:S02]  /*1aa0*/  @UP3 UTMALDG.2D [UR24], [UR14] ;  /* 0x000000180e0035b4 */ /* 0x0005e40008008000 */
[----:B------:R-:W-:Y:S06]  /*1ab0*/  BAR.SYNC.DEFER_BLOCKING 0x0 ;  /* 0x0000000000007b1d */ /* 0x000fec0000010000 */
[----:B------:R-:W3:Y:S02]  /*1ac0*/  SYNCS.PHASECHK.TRANS64.TRYWAIT P0, [UR8+0x2000], RZ ;  /* 0x002000ffff0075a7 */ /* 0x000ee40008001108 */
[----:B--23--:R-:W-:Y:S05]  /*1ad0*/  @!P0 BRA `(.L_x_54) ;  /* 0x0000000800988947 */ /* 0x00cfea0003800000 */
.L_x_66:
[----:B------:R-:W-:Y:S05]  /*1ae0*/  BRA.U UP0, `(.L_x_55) ;  /* 0x00000001001c7547 */ /* 0x000fea000b800000 */
[----:B------:R-:W-:Y:S01]  /*1af0*/  UMOV UR4, 0x0 ;  /* 0x0000000000047882 */ /* 0x000fe20000000000 */
[----:B------:R-:W-:Y:S01]  /*1b00*/  UMOV UR5, 0x4100490 ;  /* 0x0410049000057882 */ /* 0x000fe20000000000 */
[----:B------:R-:W-:Y:S01]  /*1b10*/  UMOV UR24, 0x0 ;  /* 0x0000000000187882 */ /* 0x000fe20000000000 */
[----:B------:R-:W-:Y:S01]  /*1b20*/  UMOV UR25, 0x4100490 ;  /* 0x0410049000197882 */ /* 0x000fe20000000000 */
[----:B------:R2:W-:Y:S01]  /*1b30*/  UTCHMMA gdesc[UR16], gdesc[UR6], tmem[UR29], tmem[UR4], idesc[UR5], !UPT ;  /* 0x00ff0406100075ea */ /* 0x0005e2000f80001d */
[----:B------:R2:W-:Y:S01]  /*1b40*/  UTCHMMA gdesc[UR18], gdesc[UR20], tmem[UR29], tmem[UR24], idesc[UR25], UPT ;  /* 0x00ff1814120075ea */ /* 0x0005e2000b80001d */
[----:B------:R-:W-:Y:S02]  /*1b50*/  NOP ;  /* 0x0000000000007918 */ /* 0x000fe40000000000 */
.L_x_55:
[----:B------:R-:W-:Y:S01]  /*1b60*/  ELECT P0, URZ, PT ;  /* 0x0000000000ff782f */ /* 0x000fe20003800000 */
[----:B--2---:R-:W-:-:S03]  /*1b70*/  UIADD3 UR4, UPT, UPT, UR8, 0x2010, URZ ;  /* 0x0000201008047890 */ /* 0x004fc6000fffe0ff */
[----:B------:R-:W-:Y:S01]  /*1b80*/  ISETP.LT.U32.AND P0, PT, R20, 0x20, P0 ;  /* 0x000000201400780c */ /* 0x000fe20000701070 */
[----:B------:R-:W-:-:S12]  /*1b90*/  UMOV UR5, URZ ;  /* 0x000000ff00057c82 */ /* 0x000fd80008000000 */
[----:B------:R-:W-:Y:S01]  /*1ba0*/  VOTEU.ANY UP0, P0 ;  /* 0x0000000000ff7886 */ /* 0x000fe20000000100 */
[----:B------:R-:W-:Y:S01]  /*1bb0*/  VOTEU.ANY UP1, P0 ;  /* 0x0000000000ff7886 */ /* 0x000fe20000020100 */
[----:B------:R-:W-:-:S03]  /*1bc0*/  ISETP.GE.U32.AND P0, PT, R6, 0x21, PT ;  /* 0x000000210600780c */ /* 0x000fc60003f06070 */
[----:B------:R-:W-:Y:S02]  /*1bd0*/  @UP0 UMOV UR9, UR4 ;  /* 0x0000000400090c82 */ /* 0x000fe40008000000 */
[----:B------:R2:W-:Y:S01]  /*1be0*/  @UP1 UTCBAR [UR9], URZ ;  /* 0x000000ff090013e9 */ /* 0x0005e200080000ff */
[----:B------:R-:W-:Y:S06]  /*1bf0*/  BAR.SYNC.DEFER_BLOCKING 0x0 ;  /* 0x0000000000007b1d */ /* 0x000fec0000010000 */
[----:B------:R-:W3:Y:S02]  /*1c00*/  SYNCS.PHASECHK.TRANS64.TRYWAIT P1, [UR8+0x2010], RZ ;  /* 0x002010ffff0075a7 */ /* 0x000ee40008021108 */
[----:B--23--:R-:W-:Y:S05]  /*1c10*/  @!P1 BRA `(.L_x_56) ;  /* 0x0000000800549947 */ /* 0x00cfea0003800000 */
.L_x_67:
[----:B------:R-:W-:Y:S05]  /*1c20*/  @!P0 BRA `(.L_x_53) ;  /* 0x0000000000c88947 */ /* 0x000fea0003800000 */
[----:B------:R-:W-:Y:S01]  /*1c30*/  IMAD.MOV.U32 R2, RZ, RZ, 0x1 ;  /* 0x00000001ff027424 */ /* 0x000fe200078e00ff */
[----:B------:R-:W2:Y:S01]  /*1c40*/  LDCU UR32, c[0x0][0x3a0] ;  /* 0x00007400ff2077ac */ /* 0x000ea20008000800 */
[----:B------:R-:W-:-:S05]  /*1c50*/  UMOV UR10, 0x20 ;  /* 0x00000020000a7882 */ /* 0x000fca0000000000 */
.L_x_60:
[----:B------:R-:W-:Y:S01]  /*1c60*/  BAR.SYNC.DEFER_BLOCKING 0x0 ;  /* 0x0000000000007b1d */ /* 0x000fe20000010000 */
[----:B------:R-:W-:Y:S01]  /*1c70*/  @!P3 IMAD.MOV.U32 R3, RZ, RZ, 0x2000 ;  /* 0x00002000ff03b424 */ /* 0x000fe200078e00ff */
[----:B------:R-:W-:Y:S02]  /*1c80*/  ELECT P1, URZ, PT ;  /* 0x0000000000ff782f */ /* 0x000fe40003820000 */
[----:B------:R-:W-:Y:S02]  /*1c90*/  ELECT P0, URZ, PT ;  /* 0x0000000000ff782f */ /* 0x000fe40003800000 */
[C---:B------:R-:W-:Y:S01]  /*1ca0*/  ISETP.LT.U32.AND P1, PT, R20.reuse, 0x20, P1 ;  /* 0x000000201400780c */ /* 0x040fe20000f21070 */
[----:B------:R-:W-:Y:S01]  /*1cb0*/  UMOV UR26, UR10 ;  /* 0x0000000a001a7c82 */ /* 0x000fe20008000000 */
[----:B------:R-:W-:-:S11]  /*1cc0*/  ISETP.LT.U32.AND P0, PT, R20, 0x20, P0 ;  /* 0x000000201400780c */ /* 0x000fd60000701070 */
[----:B------:R-:W-:Y:S02]  /*1cd0*/  VOTEU.ANY UP0, P1 ;  /* 0x0000000000ff7886 */ /* 0x000fe40000800100 */
[----:B------:R-:W-:Y:S01]  /*1ce0*/  VOTEU.ANY UP1, P0 ;  /* 0x0000000000ff7886 */ /* 0x000fe20000020100 */
[----:B------:R3:W-:Y:S01]  /*1cf0*/  @!P3 SYNCS.ARRIVE.TRANS64 RZ, [UR8+0x2000], R3 ;  /* 0x00200003ffffb9a7 */ /* 0x0007e20008000008 */
[----:B------:R4:W-:Y:S06]  /*1d00*/  MEMBAR.ALL.CTA ;  /* 0x0000000000007992 */ /* 0x0009ec0000008000 */
[----:B----4-:R-:W4:Y:S01]  /*1d10*/  FENCE.VIEW.ASYNC.S ;  /* 0x00000000000073c6 */ /* 0x010f220000000000 */
[----:B------:R-:W-:Y:S01]  /*1d20*/  @UP0 UIADD3 UR9, UPT, UPT, UR8, 0x2000, URZ ;  /* 0x0000200008090890 */ /* 0x000fe2000fffe0ff */
[----:B----4-:R-:W-:Y:S01]  /*1d30*/  VOTEU.ANY UP0, P1 ;  /* 0x0000000000ff7886 */ /* 0x010fe20000800100 */
[----:B------:R-:W-:-:S02]  /*1d40*/  @UP1 UIADD3 UR24, UPT, UPT, UR8, 0x1000, URZ ;  /* 0x0000100008181890 */ /* 0x000fc4000fffe0ff */
[----:B------:R-:W-:Y:S01]  /*1d50*/  @UP1 UIADD3 UR25, UPT, UPT, UR8, 0x2000, URZ ;  /* 0x0000200008191890 */ /* 0x000fe2000fffe0ff */
[----:B---3--:R-:W-:Y:S01]  /*1d60*/  IMAD.U32 R3, R2, -0x80000000, RZ ;  /* 0x8000000002037824 */ /* 0x008fe200078e00ff */
[----:B------:R-:W-:Y:S01]  /*1d70*/  VOTEU.ANY UP1, P0 ;  /* 0x0000000000ff7886 */ /* 0x000fe20000020100 */
[----:B------:R-:W-:Y:S06]  /*1d80*/  BAR.SYNC.DEFER_BLOCKING 0x0 ;  /* 0x0000000000007b1d */ /* 0x000fec0000010000 */
[----:B------:R3:W-:Y:S01]  /*1d90*/  @UP0 UTMALDG.2D [UR8], [UR12] ;  /* 0x000000080c0005b4 */ /* 0x0007e20008008000 */
[----:B------:R-:W-:Y:S01]  /*1da0*/  UISETP.NE.U32.AND UP0, UPT, UR22, URZ, UPT ;  /* 0x000000ff1600728c */ /* 0x000fe2000bf05070 */
[----:B------:R-:W-:Y:S06]  /*1db0*/  BAR.SYNC.DEFER_BLOCKING 0x0 ;  /* 0x0000000000007b1d */ /* 0x000fec0000010000 */
[----:B------:R3:W-:Y:S02]  /*1dc0*/  @UP1 UTMALDG.2D [UR24], [UR14] ;  /* 0x000000180e0015b4 */ /* 0x0007e40008008000 */
[----:B------:R-:W-:Y:S06]  /*1dd0*/  BAR.SYNC.DEFER_BLOCKING 0x0 ;  /* 0x0000000000007b1d */ /* 0x000fec0000010000 */
[----:B------:R-:W4:Y:S02]  /*1de0*/  SYNCS.PHASECHK.TRANS64.TRYWAIT P0, [UR8+0x2000], R3 ;  /* 0x00200003ff0075a7 */ /* 0x000f240008001108 */
[----:B---34-:R-:W-:Y:S05]  /*1df0*/  @!P0 BRA `(.L_x_57) ;  /* 0x0000000400e88947 */ /* 0x018fea0003800000 */
.L_x_68:
[----:B------:R-:W-:Y:S05]  /*1e00*/  BRA.U UP0, `(.L_x_58) ;  /* 0x00000001001c7547 */ /* 0x000fea000b800000 */
[----:B------:R-:W-:Y:S01]  /*1e10*/  UMOV UR24, 0x0 ;  /* 0x0000000000187882 */ /* 0x000fe20000000000 */
[----:B------:R-:W-:Y:S01]  /*1e20*/  UMOV UR25, 0x4100490 ;  /* 0x0410049000197882 */ /* 0x000fe20000000000 */
[----:B------:R-:W-:Y:S01]  /*1e30*/  UMOV UR30, 0x0 ;  /* 0x00000000001e7882 */ /* 0x000fe20000000000 */
[----:B------:R-:W-:Y:S01]  /*1e40*/  UMOV UR31, 0x4100490 ;  /* 0x04100490001f7882 */ /* 0x000fe20000000000 */
[----:B------:R3:W-:Y:S01]  /*1e50*/  UTCHMMA gdesc[UR16], gdesc[UR6], tmem[UR29], tmem[UR24], idesc[UR25], UPT ;  /* 0x00ff1806100075ea */ /* 0x0007e2000b80001d */
[----:B------:R3:W-:Y:S01]  /*1e60*/  UTCHMMA gdesc[UR18], gdesc[UR20], tmem[UR29], tmem[UR30], idesc[UR31], UPT ;  /* 0x00ff1e14120075ea */ /* 0x0007e2000b80001d */
[----:B------:R-:W-:Y:S02]  /*1e70*/  NOP ;  /* 0x0000000000007918 */ /* 0x000fe40000000000 */
.L_x_58:
[----:B------:R-:W-:-:S04]  /*1e80*/  ELECT P0, URZ, PT ;  /* 0x0000000000ff782f */ /* 0x000fc80003800000 */
[----:B------:R-:W-:-:S13]  /*1e90*/  ISETP.LT.U32.AND P0, PT, R20, 0x20, P0 ;  /* 0x000000201400780c */ /* 0x000fda0000701070 */
[----:B------:R-:W-:Y:S01]  /*1ea0*/  VOTEU.ANY UP0, P0 ;  /* 0x0000000000ff7886 */ /* 0x000fe20000000100 */
[----:B------:R-:W-:-:S04]  /*1eb0*/  VOTEU.ANY UP1, P0 ;  /* 0x0000000000ff7886 */ /* 0x000fc80000020100 */
[----:B------:R-:W-:Y:S02]  /*1ec0*/  @UP0 UMOV UR9, UR4 ;  /* 0x0000000400090c82 */ /* 0x000fe40008000000 */
[----:B------:R4:W-:Y:S01]  /*1ed0*/  @UP1 UTCBAR [UR9], URZ ;  /* 0x000000ff090013e9 */ /* 0x0009e200080000ff */
[----:B------:R-:W-:Y:S06]  /*1ee0*/  BAR.SYNC.DEFER_BLOCKING 0x0 ;  /* 0x0000000000007b1d */ /* 0x000fec0000010000 */
[----:B------:R-:W3:Y:S02]  /*1ef0*/  SYNCS.PHASECHK.TRANS64.TRYWAIT P0, [UR8+0x2010], R3 ;  /* 0x00201003ff0075a7 */ /* 0x000ee40008001108 */
[----:B---34-:R-:W-:Y:S05]  /*1f00*/  @!P0 BRA `(.L_x_59) ;  /* 0x0000000400b08947 */ /* 0x018fea0003800000 */
.L_x_69:
[----:B------:R-:W-:Y:S01]  /*1f10*/  UIADD3 UR10, UPT, UPT, UR10, 0x20, URZ ;  /* 0x000000200a0a7890 */ /* 0x000fe2000fffe0ff */
[----:B------:R-:W-:-:S03]  /*1f20*/  LOP3.LUT R2, R2, 0x1, RZ, 0x3c, !PT ;  /* 0x0000000102027812 */ /* 0x000fc600078e3cff */
[----:B--2---:R-:W-:-:S09]  /*1f30*/  UISETP.GE.AND UP0, UPT, UR10, UR32, UPT ;  /* 0x000000200a00728c */ /* 0x004fd2000bf06270 */
[----:B------:R-:W-:Y:S05]  /*1f40*/  BRA.U !UP0, `(.L_x_60) ;  /* 0xfffffffd08447547 */ /* 0x000fea000b83ffff */
.L_x_53:
[----:B---34-:R-:W-:Y:S06]  /*1f50*/  BAR.SYNC.DEFER_BLOCKING 0x0 ;  /* 0x0000000000007b1d */ /* 0x018fec0000010000 */
[----:B------:R-:W-:Y:S04]  /*1f60*/  BSSY.RECONVERGENT B5, `(.L_x_61) ;  /* 0x0000004000057945 */ /* 0x000fe80003800200 */
[----:B------:R-:W-:Y:S05]  /*1f70*/  @P3 BRA `(.L_x_62) ;  /* 0x0000000000083947 */ /* 0x000fea0003800000 */
[----:B------:R-:W3:Y:S02]  /*1f80*/  SYNCS.CCTL.IV [UR8+0x2000] ;  /* 0x00200000ff0079b1 */ /* 0x000ee40008000008 */
[----:B---3--:R-:W3:Y:S02]  /*1f90*/  SYNCS.CCTL.IV [UR8+0x2010] ;  /* 0x00201000ff0079b1 */ /* 0x008ee40008000008 */
.L_x_62:
[----:B--2---:R-:W-:Y:S05]  /*1fa0*/  BSYNC.RECONVERGENT B5 ;  /* 0x0000000000057941 */ /* 0x004fea0003800200 */
.L_x_61:
[----:B------:R-:W-:Y:S01]  /*1fb0*/  USHF.L.U32 UR4, UR22, 0x15, URZ ;  /* 0x0000001516047899 */ /* 0x000fe200080006ff */
[C---:B------:R-:W-:Y:S01]  /*1fc0*/  IMAD.SHL.U32 R2, R0.reuse, 0x40, RZ ;  /* 0x0000004000027824 */ /* 0x040fe200078e00ff */
[----:B------:R-:W-:Y:S01]  /*1fd0*/  USHF.L.U32 UR22, UR22, 0x3, URZ ;  /* 0x0000000316167899 */ /* 0x000fe200080006ff */
[C---:B------:R-:W-:Y:S01]  /*1fe0*/  IMAD.SHL.U32 R21, R0.reuse, 0x2, RZ ;  /* 0x0000000200157824 */ /* 0x040fe200078e00ff */
[----:B------:R-:W-:Y:S01]  /*1ff0*/  ULOP3.LUT UR4, UR4, 0x600000, URZ, 0xc0, !UPT ;  /* 0x0060000004047892 */ /* 0x000fe2000f8ec0ff */
[C---:B------:R-:W-:Y:S01]  /*2000*/  IMAD.SHL.U32 R3, R0.reuse, 0x10, RZ ;  /* 0x0000001000037824 */ /* 0x040fe200078e00ff */
[----:B------:R-:W-:Y:S01]  /*2010*/  ULOP3.LUT UR22, UR22, 0x20, URZ, 0xc0, !UPT ;  /* 0x0000002016167892 */ /* 0x000fe2000f8ec0ff */
[----:B------:R-:W-:Y:S01]  /*2020*/  SHF.R.U32.HI R22, RZ, 0x1, R0 ;  /* 0x00000001ff167819 */ /* 0x000fe20000011600 */
[----:B------:R-:W-:Y:S01]  /*2030*/  IMAD.SHL.U32 R0, R0, 0x80, RZ ;  /* 0x0000008000007824 */ /* 0x000fe200078e00ff */
[----:B------:R-:W-:Y:S01]  /*2040*/  LOP3.LUT R2, R2, 0x1800, RZ, 0xc0, !PT ;  /* 0x0000180002027812 */ /* 0x000fe200078ec0ff */
[----:B------:R-:W-:Y:S01]  /*2050*/  UIADD3 UR4, UPT, UPT, UR22, UR4, UR29 ;  /* 0x0000000416047290 */ /* 0x000fe2000fffe01d */
[----:B------:R-:W-:-:S02]  /*2060*/  LOP3.LUT R21, R21, 0x20, RZ, 0xc0, !PT ;  /* 0x0000002015157812 */ /* 0x000fc400078ec0ff */
[----:B------:R-:W-:Y:S02]  /*2070*/  ELECT P0, URZ, PT ;  /* 0x0000000000ff782f */ /* 0x000fe40003800000 */
[----:B------:R-:W-:Y:S01]  /*2080*/  LOP3.LUT R2, R2, 0x70, R3, 0xf8, !PT ;  /* 0x0000007002027812 */ /* 0x000fe200078ef803 */
[----:B------:R-:W-:Y:S01]  /*2090*/  UMOV UR9, UR27 ;  /* 0x0000001b00097c82 */ /* 0x000fe20008000000 */
[----:B------:R-:W-:Y:S01]  /*20a0*/  LOP3.LUT R21, R21, 0x40, R22, 0xf8, !PT ;  /* 0x0000004015157812 */ /* 0x000fe200078ef816 */
[----:B------:R-:W-:Y:S01]  /*20b0*/  UMOV UR10, UR11 ;  /* 0x0000000b000a7c82 */ /* 0x000fe20008000000 */
[----:B------:R-:W-:Y:S01]  /*20c0*/  ISETP.LT.U32.AND P0, PT, R20, 0x20, P0 ;  /* 0x000000201400780c */ /* 0x000fe20000701070 */
[----:B-----5:R-:W-:Y:S01]  /*20d0*/  LDTM.16dp32bit_t0_t15.x16 R4, tmem[UR4] ;  /* 0x00000004000479ee */ /* 0x020fe20008a00000 */
[----:B------:R-:W2:Y:S01]  /*20e0*/  LDTM.16dp32bit_t16_t31.x16 R4, tmem[UR4+0x10] ;  /* 0x00001004000479ee */ /* 0x000ea20008a20000 */
[----:B------:R-:W-:Y:S01]  /*20f0*/  LOP3.LUT R21, R2, R21, RZ, 0x3c, !PT ;  /* 0x0000001502157212 */ /* 0x000fe200078e3cff */
[----:B------:R-:W-:-:S03]  /*2100*/  NOP ;  /* 0x0000000000007918 */ /* 0x000fc60000000000 */
[----:B------:R-:W-:-:S04]  /*2110*/  LOP3.LUT R0, R21, 0x780, R0, 0xf8, !PT ;  /* 0x0000078015007812 */ /* 0x000fc800078ef800 */
[----:B------:R-:W-:Y:S02]  /*2120*/  LOP3.LUT R2, R0, 0x10, RZ, 0x3c, !PT ;  /* 0x0000001000027812 */ /* 0x000fe400078e3cff */
[----:B--2---:R-:W-:Y:S01]  /*2130*/  VOTEU.ANY UP0, P0 ;  /* 0x0000000000ff7886 */ /* 0x004fe20000000100 */
[----:B------:R-:W-:-:S04]  /*2140*/  VOTEU.ANY UP1, P0 ;  /* 0x0000000000ff7886 */ /* 0x000fc80000020100 */
[----:B------:R-:W-:Y:S01]  /*2150*/  @UP0 UMOV UR4, UR23 ;  /* 0x0000001700040c82 */ /* 0x000fe20008000000 */
[----:B------:R-:W-:Y:S01]  /*2160*/  @UP0 UMOV UR5, UR28 ;  /* 0x0000001c00050c82 */ /* 0x000fe20008000000 */
[----:B------:R-:W-:Y:S02]  /*2170*/  F2FP.BF16.F32.PACK_AB R4, R5, R4 ;  /* 0x000000040504723e */ /* 0x000fe400000010ff */
[----:B------:R-:W-:Y:S02]  /*2180*/  F2FP.BF16.F32.PACK_AB R5, R7, R6 ;  /* 0x000000060705723e */ /* 0x000fe400000010ff */
[----:B------:R-:W-:Y:S02]  /*2190*/  F2FP.BF16.F32.PACK_AB R12, R13, R12 ;  /* 0x0000000c0d0c723e */ /* 0x000fe400000010ff */
[----:B------:R-:W-:Y:S02]  /*21a0*/  F2FP.BF16.F32.PACK_AB R6, R9, R8 ;  /* 0x000000080906723e */ /* 0x000fe400000010ff */
[----:B------:R-:W-:-:S02]  /*21b0*/  F2FP.BF16.F32.PACK_AB R7, R11, R10 ;  /* 0x0000000a0b07723e */ /* 0x000fc400000010ff */
[----:B------:R-:W-:Y:S02]  /*21c0*/  F2FP.BF16.F32.PACK_AB R13, R15, R14 ;  /* 0x0000000e0f0d723e */ /* 0x000fe400000010ff */
[----:B------:R-:W-:Y:S01]  /*21d0*/  F2FP.BF16.F32.PACK_AB R14, R17, R16 ;  /* 0x00000010110e723e */ /* 0x000fe200000010ff */
[----:B---3--:R2:W-:Y:S01]  /*21e0*/  STS.128 [R0+UR8], R4 ;  /* 0x0000000400007988 */ /* 0x0085e20008000c08 */
[----:B------:R-:W-:-:S05]  /*21f0*/  F2FP.BF16.F32.PACK_AB R15, R19, R18 ;  /* 0x00000012130f723e */ /* 0x000fca00000010ff */
[----:B------:R2:W-:Y:S01]  /*2200*/  STS.128 [R2+UR8], R12 ;  /* 0x0000000c02007988 */ /* 0x0005e20008000c08 */
[----:B------:R3:W-:Y:S06]  /*2210*/  MEMBAR.ALL.CTA ;  /* 0x0000000000007992 */ /* 0x0007ec0000008000 */
[----:B---3--:R-:W3:Y:S02]  /*2220*/  FENCE.VIEW.ASYNC.S ;  /* 0x00000000000073c6 */ /* 0x008ee40000000000 */
[----:B---3--:R-:W-:Y:S06]  /*2230*/  BAR.SYNC.DEFER_BLOCKING 0x0 ;  /* 0x0000000000007b1d */ /* 0x008fec0000010000 */
[----:B------:R2:W-:Y:S01]  /*2240*/  @UP1 UTMASTG.2D [UR8], [UR4] ;  /* 0x00000008040013b5 */ /* 0x0005e20008008000 */
[----:B------:R0:W-:Y:S01]  /*2250*/  UTMACMDFLUSH ;  /* 0x00000000000079b7 */ /* 0x0001e20000000000 */
[----:B------:R-:W-:-:S04]  /*2260*/  DEPBAR.LE SB0, 0x0 ;  /* 0x000080000000791a */ /* 0x000fc80000000000 */
[----:B------:R-:W-:Y:S08]  /*2270*/  BAR.SYNC.DEFER_BLOCKING 0x0 ;  /* 0x0000000000007b1d */ /* 0x000ff00000010000 */
[----:B------:R-:W-:Y:S06]  /*2280*/  BAR.SYNC.DEFER_BLOCKING 0x0 ;  /* 0x0000000000007b1d */ /* 0x000fec0000010000 */
[----:B--2---:R-:W-:Y:S05]  /*2290*/  @P2 BRA `(.L_x_63) ;  /* 0x0000000000a02947 */ /* 0x004fea0003800000 */
[----:B------:R-:W2:Y:S01]  /*22a0*/  S2UR UR5, SR_CgaCtaId ;  /* 0x00000000000579c3 */ /* 0x000ea20000008800 */
[----:B------:R-:W-:Y:S01]  /*22b0*/  NOP ;  /* 0x0000000000007918 */ /* 0x000fe20000000000 */
[----:B------:R-:W-:Y:S01]  /*22c0*/  UMOV UR4, 0x50 ;  /* 0x0000005000047882 */ /* 0x000fe20000000000 */
[----:B------:R-:W-:Y:S02]  /*22d0*/  IMAD.U32 R0, RZ, RZ, UR29 ;  /* 0x0000001dff007e24 */ /* 0x000fe4000f8e00ff */
[----:B------:R-:W-:Y:S02]  /*22e0*/  IMAD.MOV.U32 R3, RZ, RZ, 0x3 ;  /* 0x00000003ff037424 */ /* 0x000fe400078e00ff */
[----:B------:R-:W-:Y:S01]  /*22f0*/  IMAD.MOV.U32 R7, RZ, RZ, 0x1 ;  /* 0x00000001ff077424 */ /* 0x000fe200078e00ff */
[----:B------:R-:W-:-:S04]  /*2300*/  LOP3.LUT R0, R0, 0xffff, RZ, 0xc0, !PT ;  /* 0x0000ffff00007812 */ /* 0x000fc800078ec0ff */
[----:B------:R-:W-:-:S05]  /*2310*/  SHF.R.U32.HI R0, RZ, 0x5, R0 ;  /* 0x00000005ff007819 */ /* 0x000fca0000011600 */
[----:B------:R-:W-:Y:S01]  /*2320*/  VIADD R2, R0, 0x10 ;  /* 0x0000001000027836 */ /* 0x000fe20000000000 */
[----:B------:R-:W-:Y:S01]  /*2330*/  SHF.L.U32 R0, R3, R0, RZ ;  /* 0x0000000003007219 */ /* 0x000fe200000006ff */
[----:B--2---:R-:W-:-:S03]  /*2340*/  ULEA UR6, UR5, UR4, 0x18 ;  /* 0x0000000405067291 */ /* 0x004fc6000f8ec0ff */
[----:B------:R-:W-:-:S04]  /*2350*/  SHF.L.U32 R3, R7, R2, RZ ;  /* 0x0000000207037219 */ /* 0x000fc800000006ff */
[----:B------:R-:W-:Y:S02]  /*2360*/  LOP3.LUT R0, R3, R0, RZ, 0xfc, !PT ;  /* 0x0000000003007212 */ /* 0x000fe400078efcff */
[----:B------:R-:W2:Y:S02]  /*2370*/  LDS R5, [UR6] ;  /* 0x00000006ff057984 */ /* 0x000ea40008000800 */
[C---:B------:R-:W-:Y:S02]  /*2380*/  LOP3.LUT R2, R0.reuse, 0xffff, RZ, 0xc0, !PT ;  /* 0x0000ffff00027812 */ /* 0x040fe400078ec0ff */
[----:B--2---:R-:W-:-:S04]  /*2390*/  LOP3.LUT R3, R0, 0xffff, R5, 0x80, !PT ;  /* 0x0000ffff00037812 */ /* 0x004fc800078e8005 */
[----:B------:R-:W-:-:S13]  /*23a0*/  ISETP.NE.AND P0, PT, R3, R2, PT ;  /* 0x000000020300720c */ /* 0x000fda0003f05270 */
[----:B------:R-:W-:Y:S05]  /*23b0*/  @P0 BRA `(.L_x_64) ;  /* 0x0000000000500947 */ /* 0x000fea0003800000 */
[----:B------:R-:W-:Y:S02]  /*23c0*/  SHF.R.U32.HI R5, RZ, 0x10, R5 ;  /* 0x00000010ff057819 */ /* 0x000fe40000011605 */
[----:B------:R-:W-:-:S04]  /*23d0*/  SHF.R.U32.HI R2, RZ, 0x10, R0 ;  /* 0x00000010ff027819 */ /* 0x000fc80000011600 */
[----:B------:R-:W-:-:S04]  /*23e0*/  LOP3.LUT R5, R5, R2, RZ, 0xc0, !PT ;  /* 0x0000000205057212 */ /* 0x000fc800078ec0ff */
[----:B------:R-:W-:-:S13]  /*23f0*/  ISETP.NE.AND P0, PT, R5, R2, PT ;  /* 0x000000020500720c */ /* 0x000fda0003f05270 */
[----:B------:R-:W-:Y:S05]  /*2400*/  @P0 BRA `(.L_x_65) ;  /* 0x0000000000300947 */ /* 0x000fea0003800000 */
[----:B------:R-:W-:Y:S01]  /*2410*/  R2UR UR4, R0 ;  /* 0x00000000000472ca */ /* 0x000fe200000e0000 */
[----:B------:R-:W-:Y:S01]  /*2420*/  VOTEU.ANY UR5, UPT, PT ;  /* 0x0000000000057886 */ /* 0x000fe200038e0100 */
[----:B------:R-:W2:Y:S01]  /*2430*/  S2R R0, SR_LANEID ;  /* 0x0000000000007919 */ /* 0x000ea20000000000 */
[----:B------:R-:W-:-:S10]  /*2440*/  UFLO.U32 UR5, UR5 ;  /* 0x00000005000572bd */ /* 0x000fd400080e0000 */
[----:B------:R-:W-:-:S06]  /*2450*/  ULOP3.LUT UR4, URZ, UR4, URZ, 0x33, !UPT ;  /* 0x00000004ff047292 */ /* 0x000fcc000f8e33ff */
[----:B------:R-:W-:-:S04]  /*2460*/  IMAD.U32 R2, RZ, RZ, UR4 ;  /* 0x00000004ff027e24 */ /* 0x000fc8000f8e00ff */
[----:B------:R-:W3:Y:S02]  /*2470*/  REDUX UR7, R2 ;  /* 0x00000000020773c4 */ /* 0x000ee40000000000 */
[----:B------:R4:W-:Y:S01]  /*2480*/  UTCATOMSWS.AND URZ, UR4 ;  /* 0x0000000400ff79e3 */ /* 0x0009e20008000000 */
[----:B--2---:R-:W-:Y:S01]  /*2490*/  ISETP.EQ.U32.AND P0, PT, R0, UR5, PT ;  /* 0x0000000500007c0c */ /* 0x004fe2000bf02070 */
[----:B---3--:R-:W-:-:S12]  /*24a0*/  IMAD.U32 R0, RZ, RZ, UR7 ;  /* 0x00000007ff007e24 */ /* 0x008fd8000f8e00ff */
[----:B------:R4:W-:Y:S01]  /*24b0*/  @P0 ATOMS.AND RZ, [UR6], R0 ;  /* 0x00000000ffff098c */ /* 0x0009e2000a800006 */
[----:B------:R-:W-:Y:S05]  /*24c0*/  BRA `(.L_x_63) ;  /* 0x0000000000147947 */ /* 0x000fea0003800000 */
.L_x_65:
[----:B------:R-:W-:-:S07]  /*24d0*/  MOV R2, 0x24f0 ;  /* 0x000024f000027802 */ /* 0x000fce0000000f00 */
[----:B-1----:R-:W-:Y:S05]  /*24e0*/  CALL.REL.NOINC `($__internal_0_$__cuda_sm10x_tcgen05_guardrail_trap_col_being_dealloced_not_returned_by_alloc) ;  /* 0x0000000000447944 */ /* 0x002fea0003c00000 */
[----:B------:R-:W-:Y:S05]  /*24f0*/  BRA `(.L_x_63) ;  /* 0x0000000000087947 */ /* 0x000fea0003800000 */
.L_x_64:
[----:B------:R-:W-:-:S07]  /*2500*/  MOV R2, 0x2520 ;  /* 0x0000252000027802 */ /* 0x000fce0000000f00 */
[----:B-1----:R-:W-:Y:S05]  /*2510*/  CALL.REL.NOINC `($__internal_2_$__cuda_sm10x_tcgen05_guardrail_trap_unallocated_columns_being_dealloced) ;  /* 0x0000000000507944 */ /* 0x002fea0003c00000 */
.L_x_63:
[----:B------:R-:W-:Y:S01]  /*2520*/  NOP ;  /* 0x0000000000007918 */ /* 0x000fe20000000000 */
[----:B----4-:R-:W-:Y:S05]  /*2530*/  EXIT ;  /* 0x000000000000794d */ /* 0x010fea0003800000 */
.L_x_54:
[----:B------:R-:W2:Y:S02]  /*2540*/  SYNCS.PHASECHK.TRANS64.TRYWAIT P0, [UR8+0x2000], RZ ;  /* 0x002000ffff0075a7 */ /* 0x000ea40008001108 */
[----:B--2---:R-:W-:Y:S05]  /*2550*/  @!P0 BRA `(.L_x_54) ;  /* 0xfffffffc00f88947 */ /* 0x004fea000383ffff */
[----:B------:R-:W-:Y:S05]  /*2560*/  BRA `(.L_x_66) ;  /* 0xfffffff4005c7947 */ /* 0x000fea000383ffff */
.L_x_56:
[----:B------:R-:W2:Y:S02]  /*2570*/  SYNCS.PHASECHK.TRANS64.TRYWAIT P1, [UR8+0x2010], RZ ;  /* 0x002010ffff0075a7 */ /* 0x000ea40008021108 */
[----:B--2---:R-:W-:Y:S05]  /*2580*/  @!P1 BRA `(.L_x_56) ;  /* 0xfffffffc00f89947 */ /* 0x004fea000383ffff */
[----:B------:R-:W-:Y:S05]  /*2590*/  BRA `(.L_x_67) ;  /* 0xfffffff400a07947 */ /* 0x000fea000383ffff */
.L_x_57:
[----:B------:R-:W3:Y:S02]  /*25a0*/  SYNCS.PHASECHK.TRANS64.TRYWAIT P0, [UR8+0x2000], R3 ;  /* 0x00200003ff0075a7 */ /* 0x000ee40008001108 */
[----:B---3--:R-:W-:Y:S05]  /*25b0*/  @!P0 BRA `(.L_x_57) ;  /* 0xfffffffc00f88947 */ /* 0x008fea000383ffff */
[----:B------:R-:W-:Y:S05]  /*25c0*/  BRA `(.L_x_68) ;  /* 0xfffffff8000c7947 */ /* 0x000fea000383ffff */
.L_x_59:
[----:B------:R-:W3:Y:S02]  /*25d0*/  SYNCS.PHASECHK.TRANS64.TRYWAIT P0, [UR8+0x2010], R3 ;  /* 0x00201003ff0075a7 */ /* 0x000ee40008001108 */
[----:B---3--:R-:W-:Y:S05]  /*25e0*/  @!P0 BRA `(.L_x_59) ;  /* 0xfffffffc00f88947 */ /* 0x008fea000383ffff */
[----:B------:R-:W-:Y:S05]  /*25f0*/  BRA `(.L_x_69) ;  /* 0xfffffff800447947 */ /* 0x000fea000383ffff */
        .weak           $__internal_0_$__cuda_sm10x_tcgen05_guardrail_trap_col_being_dealloced_not_returned_by_alloc
        .type           $__internal_0_$__cuda_sm10x_tcgen05_guardrail_trap_col_being_dealloced_not_returned_by_alloc,@function
        .size           $__internal_0_$__cuda_sm10x_tcgen05_guardrail_trap_col_being_dealloced_not_returned_by_alloc,($__internal_1_$__cuda_sm10x_tcgen05_guardrail_trap_phase_invalid_during_alloc - $__internal_0_$__cuda_sm10x_tcgen05_guardrail_trap_col_being_dealloced_not_returned_by_alloc)
$__internal_0_$__cuda_sm10x_tcgen05_guardrail_trap_col_being_dealloced_not_returned_by_alloc:
[----:B------:R-:W-:Y:S05]  /*2600*/  BPT.TRAP 0x1 ;  /* 0x000000040000795c */ /* 0x000fea0000300000 */
[----:B------:R-:W-:-:S04]  /*2610*/  IMAD.MOV.U32 R3, RZ, RZ, 0x0 ;  /* 0x00000000ff037424 */ /* 0x000fc800078e00ff */
[----:B------:R-:W-:Y:S05]  /*2620*/  RET.REL.NODEC R2 `(gluon_tcgen05) ;  /* 0xffffffd802747950 */ /* 0x000fea0003c3ffff */
        .weak           $__internal_1_$__cuda_sm10x_tcgen05_guardrail_trap_phase_invalid_during_alloc
        .type           $__internal_1_$__cuda_sm10x_tcgen05_guardrail_trap_phase_invalid_during_alloc,@function
        .size           $__internal_1_$__cuda_sm10x_tcgen05_guardrail_trap_phase_invalid_during_alloc,($__internal_2_$__cuda_sm10x_tcgen05_guardrail_trap_unallocated_columns_being_dealloced - $__internal_1_$__cuda_sm10x_tcgen05_guardrail_trap_phase_invalid_during_alloc)
$__internal_1_$__cuda_sm10x_tcgen05_guardrail_trap_phase_invalid_during_alloc:
[----:B------:R-:W-:Y:S05]  /*2630*/  BPT.TRAP 0x1 ;  /* 0x000000040000795c */ /* 0x000fea0000300000 */
[----:B------:R-:W-:-:S04]  /*2640*/  IMAD.MOV.U32 R3, RZ, RZ, 0x0 ;  /* 0x00000000ff037424 */ /* 0x000fc800078e00ff */
[----:B------:R-:W-:Y:S05]  /*2650*/  RET.REL.NODEC R2 `(gluon_tcgen05) ;  /* 0xffffffd802687950 */ /* 0x000fea0003c3ffff */
        .weak           $__internal_2_$__cuda_sm10x_tcgen05_guardrail_trap_unallocated_columns_being_dealloced
        .type           $__internal_2_$__cuda_sm10x_tcgen05_guardrail_trap_unallocated_columns_being_dealloced,@function
        .size           $__internal_2_$__cuda_sm10x_tcgen05_guardrail_trap_unallocated_columns_being_dealloced,(.L_x_73 - $__internal_2_$__cuda_sm10x_tcgen05_guardrail_trap_unallocated_columns_being_dealloced)
$__internal_2_$__cuda_sm10x_tcgen05_guardrail_trap_unallocated_columns_being_dealloced:
[----:B------:R-:W-:Y:S05]  /*2660*/  BPT.TRAP 0x1 ;  /* 0x000000040000795c */ /* 0x000fea0000300000 */
[----:B------:R-:W-:-:S04]  /*2670*/  IMAD.MOV.U32 R3, RZ, RZ, 0x0 ;  /* 0x00000000ff037424 */ /* 0x000fc800078e00ff */
[----:B------:R-:W-:Y:S05]  /*2680*/  RET.REL.NODEC R2 `(gluon_tcgen05) ;  /* 0xffffffd8025c7950 */ /* 0x000fea0003c3ffff */
.L_x_70:
[----:B------:R-:W-:-:S00]  /*2690*/  BRA `(.L_x_70) ;  /* 0xfffffffc00fc7947 */ /* 0x000fc0000383ffff */
[----:B------:R-:W-:-:S00]  /*26a0*/  NOP ;  /* 0x0000000000007918 */ /* 0x000fc00000000000 */
        /* <DEDUP_REMOVED lines=13> */
.L_x_73:


//--------------------- .nv.shared.gluon_tcgen05  --------------------------
	.section	.nv.shared.gluon_tcgen05,"aw",@nobits
	.sectionflags	@""
	.align	16
	.zero		1024


//--------------------- .nv.shared.reserved.0     --------------------------
	.section	.nv.shared.reserved.0,"aw",@nobits
	.align	8
	.weak		__nv_reservedSMEM_offset_0_alias
	.size		__nv_reservedSMEM_offset_0_alias, 0, 64
	.other		__nv_reservedSMEM_offset_0_alias,@"STO_CUDA_RESERVED_SHARED STV_DEFAULT"
__nv_reservedSMEM_offset_0_alias:
	.zero		0
.nv.shared.reserved.0:
	.zero		64
	.weak		__nv_reservedSMEM_allocation_phase
	.type		__nv_reservedSMEM_allocation_phase,@object
	.size		__nv_reservedSMEM_allocation_phase,(.L_0 - __nv_reservedSMEM_allocation_phase)
__nv_reservedSMEM_allocation_phase:
	.zero		1
.L_0:
	.zero		7
	.weak		__nv_reservedSMEM_devtool_atexit_pc
	.type		__nv_reservedSMEM_devtool_atexit_pc,@object
	.size		__nv_reservedSMEM_devtool_atexit_pc,(__nv_reservedSMEM_allocation_mask - __nv_reservedSMEM_devtool_atexit_pc)
__nv_reservedSMEM_devtool_atexit_pc:
	.zero		8
	.weak		__nv_reservedSMEM_allocation_mask
	.type		__nv_reservedSMEM_allocation_mask,@object
	.size		__nv_reservedSMEM_allocation_mask,(.L_2 - __nv_reservedSMEM_allocation_mask)
__nv_reservedSMEM_allocation_mask:
	.zero		4
.L_2:


//--------------------- .nv.constant0.gluon_tcgen05 --------------------------
	.section	.nv.constant0.gluon_tcgen05,"a",@progbits
	.sectionflags	@""
	.align	4
.nv.constant0.gluon_tcgen05:
	.zero		976


//--------------------- SYMBOLS --------------------------

	.type		.nv.reservedSmem.offset0,@object
	.size		.nv.reservedSmem.offset0,0x4
	.type		.nv.reservedSmem.cap,@object
	.size		.nv.reservedSmem.cap,0x4
